//
// Generated by NVIDIA NVVM Compiler
//
// Compiler Build ID: CL-36424714
// Cuda compilation tools, release 13.0, V13.0.88
// Based on NVVM 20.0.0
//

.version 9.0
.target sm_100
.address_size 64

	// .globl	kernel_M2LEFit
.extern .func  (.param .b64 func_retval0) malloc
(
	.param .b64 malloc_param_0
)
;

.visible .entry kernel_M2LEFit(
	.param .u64 .ptr .align 1 kernel_M2LEFit_param_0,
	.param .u32 kernel_M2LEFit_param_1,
	.param .f32 kernel_M2LEFit_param_2,
	.param .f32 kernel_M2LEFit_param_3,
	.param .u32 kernel_M2LEFit_param_4,
	.param .f32 kernel_M2LEFit_param_5,
	.param .u64 .ptr .align 1 kernel_M2LEFit_param_6,
	.param .u32 kernel_M2LEFit_param_7
)
{
	.reg .pred 	%p<176>;
	.reg .b16 	%rs<16>;
	.reg .b32 	%r<168>;
	.reg .b32 	%f<1684>;
	.reg .b64 	%rd<76>;
	.reg .b64 	%fd<78>;

	ld.param.u64 	%rd14, [kernel_M2LEFit_param_0];
	ld.param.u32 	%r57, [kernel_M2LEFit_param_1];
	ld.param.f32 	%f351, [kernel_M2LEFit_param_2];
	ld.param.f32 	%f352, [kernel_M2LEFit_param_3];
	ld.param.u32 	%r58, [kernel_M2LEFit_param_4];
	ld.param.f32 	%f353, [kernel_M2LEFit_param_5];
	cvta.to.global.u64 	%rd15, %rd14;
	mov.u32 	%r60, %tid.x;
	mov.u32 	%r61, %ctaid.x;
	mov.u32 	%r62, %ntid.x;
	mul.lo.s32 	%r63, %r57, %r57;
	mad.lo.s32 	%r1, %r62, %r61, %r60;
	mul.lo.s32 	%r64, %r63, %r1;
	mul.wide.u32 	%rd16, %r64, 4;
	add.s64 	%rd1, %rd15, %rd16;
	setp.lt.s32 	%p3, %r57, 1;
	mov.f32 	%f1566, 0f00000000;
	mov.f32 	%f1567, %f1566;
	mov.f32 	%f1568, %f1566;
	@%p3 bra 	$L__BB0_16;
	and.b32  	%r2, %r57, 15;
	add.s32 	%r3, %r2, -1;
	and.b32  	%r4, %r57, 7;
	add.s32 	%r5, %r4, -1;
	and.b32  	%r6, %r57, 2147483632;
	and.b32  	%r7, %r57, 3;
	mov.f32 	%f1568, 0f00000000;
	mov.b32 	%r149, 0;
	mov.f32 	%f1567, %f1568;
	mov.f32 	%f1566, %f1568;
$L__BB0_2:
	setp.lt.u32 	%p4, %r57, 16;
	mul.lo.s32 	%r9, %r149, %r57;
	cvt.rn.f32.u32 	%f4, %r149;
	mov.b32 	%r152, 0;
	@%p4 bra 	$L__BB0_5;
	mov.b32 	%r150, 0;
$L__BB0_4:
	.pragma "nounroll";
	add.s32 	%r68, %r150, %r9;
	mul.wide.u32 	%rd17, %r68, 4;
	add.s64 	%rd18, %rd1, %rd17;
	ld.global.f32 	%f357, [%rd18];
	cvt.rn.f32.u32 	%f358, %r150;
	fma.rn.f32 	%f359, %f357, %f358, %f1566;
	fma.rn.f32 	%f360, %f357, %f4, %f1567;
	add.f32 	%f361, %f1568, %f357;
	add.s32 	%r69, %r150, 1;
	ld.global.f32 	%f362, [%rd18+4];
	cvt.rn.f32.u32 	%f363, %r69;
	fma.rn.f32 	%f364, %f362, %f363, %f359;
	fma.rn.f32 	%f365, %f362, %f4, %f360;
	add.f32 	%f366, %f361, %f362;
	add.s32 	%r70, %r150, 2;
	ld.global.f32 	%f367, [%rd18+8];
	cvt.rn.f32.u32 	%f368, %r70;
	fma.rn.f32 	%f369, %f367, %f368, %f364;
	fma.rn.f32 	%f370, %f367, %f4, %f365;
	add.f32 	%f371, %f366, %f367;
	add.s32 	%r71, %r150, 3;
	ld.global.f32 	%f372, [%rd18+12];
	cvt.rn.f32.u32 	%f373, %r71;
	fma.rn.f32 	%f374, %f372, %f373, %f369;
	fma.rn.f32 	%f375, %f372, %f4, %f370;
	add.f32 	%f376, %f371, %f372;
	add.s32 	%r72, %r150, 4;
	ld.global.f32 	%f377, [%rd18+16];
	cvt.rn.f32.u32 	%f378, %r72;
	fma.rn.f32 	%f379, %f377, %f378, %f374;
	fma.rn.f32 	%f380, %f377, %f4, %f375;
	add.f32 	%f381, %f376, %f377;
	add.s32 	%r73, %r150, 5;
	ld.global.f32 	%f382, [%rd18+20];
	cvt.rn.f32.u32 	%f383, %r73;
	fma.rn.f32 	%f384, %f382, %f383, %f379;
	fma.rn.f32 	%f385, %f382, %f4, %f380;
	add.f32 	%f386, %f381, %f382;
	add.s32 	%r74, %r150, 6;
	ld.global.f32 	%f387, [%rd18+24];
	cvt.rn.f32.u32 	%f388, %r74;
	fma.rn.f32 	%f389, %f387, %f388, %f384;
	fma.rn.f32 	%f390, %f387, %f4, %f385;
	add.f32 	%f391, %f386, %f387;
	add.s32 	%r75, %r150, 7;
	ld.global.f32 	%f392, [%rd18+28];
	cvt.rn.f32.u32 	%f393, %r75;
	fma.rn.f32 	%f394, %f392, %f393, %f389;
	fma.rn.f32 	%f395, %f392, %f4, %f390;
	add.f32 	%f396, %f391, %f392;
	add.s32 	%r76, %r150, 8;
	ld.global.f32 	%f397, [%rd18+32];
	cvt.rn.f32.u32 	%f398, %r76;
	fma.rn.f32 	%f399, %f397, %f398, %f394;
	fma.rn.f32 	%f400, %f397, %f4, %f395;
	add.f32 	%f401, %f396, %f397;
	add.s32 	%r77, %r150, 9;
	ld.global.f32 	%f402, [%rd18+36];
	cvt.rn.f32.u32 	%f403, %r77;
	fma.rn.f32 	%f404, %f402, %f403, %f399;
	fma.rn.f32 	%f405, %f402, %f4, %f400;
	add.f32 	%f406, %f401, %f402;
	add.s32 	%r78, %r150, 10;
	ld.global.f32 	%f407, [%rd18+40];
	cvt.rn.f32.u32 	%f408, %r78;
	fma.rn.f32 	%f409, %f407, %f408, %f404;
	fma.rn.f32 	%f410, %f407, %f4, %f405;
	add.f32 	%f411, %f406, %f407;
	add.s32 	%r79, %r150, 11;
	ld.global.f32 	%f412, [%rd18+44];
	cvt.rn.f32.u32 	%f413, %r79;
	fma.rn.f32 	%f414, %f412, %f413, %f409;
	fma.rn.f32 	%f415, %f412, %f4, %f410;
	add.f32 	%f416, %f411, %f412;
	add.s32 	%r80, %r150, 12;
	ld.global.f32 	%f417, [%rd18+48];
	cvt.rn.f32.u32 	%f418, %r80;
	fma.rn.f32 	%f419, %f417, %f418, %f414;
	fma.rn.f32 	%f420, %f417, %f4, %f415;
	add.f32 	%f421, %f416, %f417;
	add.s32 	%r81, %r150, 13;
	ld.global.f32 	%f422, [%rd18+52];
	cvt.rn.f32.u32 	%f423, %r81;
	fma.rn.f32 	%f424, %f422, %f423, %f419;
	fma.rn.f32 	%f425, %f422, %f4, %f420;
	add.f32 	%f426, %f421, %f422;
	add.s32 	%r82, %r150, 14;
	ld.global.f32 	%f427, [%rd18+56];
	cvt.rn.f32.u32 	%f428, %r82;
	fma.rn.f32 	%f429, %f427, %f428, %f424;
	fma.rn.f32 	%f430, %f427, %f4, %f425;
	add.f32 	%f431, %f426, %f427;
	add.s32 	%r83, %r150, 15;
	ld.global.f32 	%f432, [%rd18+60];
	cvt.rn.f32.u32 	%f433, %r83;
	fma.rn.f32 	%f1566, %f432, %f433, %f429;
	fma.rn.f32 	%f1567, %f432, %f4, %f430;
	add.f32 	%f1568, %f431, %f432;
	add.s32 	%r150, %r150, 16;
	setp.ne.s32 	%p5, %r150, %r6;
	mov.u32 	%r152, %r6;
	@%p5 bra 	$L__BB0_4;
$L__BB0_5:
	setp.eq.s32 	%p6, %r2, 0;
	@%p6 bra 	$L__BB0_15;
	setp.lt.u32 	%p7, %r3, 7;
	@%p7 bra 	$L__BB0_8;
	add.s32 	%r84, %r152, %r9;
	mul.wide.u32 	%rd19, %r84, 4;
	add.s64 	%rd20, %rd1, %rd19;
	ld.global.f32 	%f435, [%rd20];
	cvt.rn.f32.u32 	%f436, %r152;
	fma.rn.f32 	%f437, %f435, %f436, %f1566;
	fma.rn.f32 	%f438, %f435, %f4, %f1567;
	add.f32 	%f439, %f1568, %f435;
	add.s32 	%r85, %r152, 1;
	cvt.u64.u32 	%rd21, %r9;
	cvt.u64.u32 	%rd22, %r152;
	add.s64 	%rd23, %rd22, %rd21;
	shl.b64 	%rd24, %rd23, 2;
	add.s64 	%rd25, %rd1, %rd24;
	ld.global.f32 	%f440, [%rd25+4];
	cvt.rn.f32.u32 	%f441, %r85;
	fma.rn.f32 	%f442, %f440, %f441, %f437;
	fma.rn.f32 	%f443, %f440, %f4, %f438;
	add.f32 	%f444, %f439, %f440;
	add.s32 	%r86, %r152, 2;
	ld.global.f32 	%f445, [%rd25+8];
	cvt.rn.f32.u32 	%f446, %r86;
	fma.rn.f32 	%f447, %f445, %f446, %f442;
	fma.rn.f32 	%f448, %f445, %f4, %f443;
	add.f32 	%f449, %f444, %f445;
	add.s32 	%r87, %r152, 3;
	ld.global.f32 	%f450, [%rd25+12];
	cvt.rn.f32.u32 	%f451, %r87;
	fma.rn.f32 	%f452, %f450, %f451, %f447;
	fma.rn.f32 	%f453, %f450, %f4, %f448;
	add.f32 	%f454, %f449, %f450;
	add.s32 	%r88, %r152, 4;
	ld.global.f32 	%f455, [%rd25+16];
	cvt.rn.f32.u32 	%f456, %r88;
	fma.rn.f32 	%f457, %f455, %f456, %f452;
	fma.rn.f32 	%f458, %f455, %f4, %f453;
	add.f32 	%f459, %f454, %f455;
	add.s32 	%r89, %r152, 5;
	ld.global.f32 	%f460, [%rd25+20];
	cvt.rn.f32.u32 	%f461, %r89;
	fma.rn.f32 	%f462, %f460, %f461, %f457;
	fma.rn.f32 	%f463, %f460, %f4, %f458;
	add.f32 	%f464, %f459, %f460;
	add.s32 	%r90, %r152, 6;
	ld.global.f32 	%f465, [%rd25+24];
	cvt.rn.f32.u32 	%f466, %r90;
	fma.rn.f32 	%f467, %f465, %f466, %f462;
	fma.rn.f32 	%f468, %f465, %f4, %f463;
	add.f32 	%f469, %f464, %f465;
	add.s32 	%r91, %r152, 7;
	ld.global.f32 	%f470, [%rd25+28];
	cvt.rn.f32.u32 	%f471, %r91;
	fma.rn.f32 	%f1566, %f470, %f471, %f467;
	fma.rn.f32 	%f1567, %f470, %f4, %f468;
	add.f32 	%f1568, %f469, %f470;
	add.s32 	%r152, %r152, 8;
$L__BB0_8:
	setp.eq.s32 	%p8, %r4, 0;
	@%p8 bra 	$L__BB0_15;
	setp.lt.u32 	%p9, %r5, 3;
	@%p9 bra 	$L__BB0_11;
	add.s32 	%r92, %r152, %r9;
	mul.wide.u32 	%rd26, %r92, 4;
	add.s64 	%rd27, %rd1, %rd26;
	ld.global.f32 	%f473, [%rd27];
	cvt.rn.f32.u32 	%f474, %r152;
	fma.rn.f32 	%f475, %f473, %f474, %f1566;
	fma.rn.f32 	%f476, %f473, %f4, %f1567;
	add.f32 	%f477, %f1568, %f473;
	add.s32 	%r93, %r152, 1;
	cvt.u64.u32 	%rd28, %r9;
	cvt.u64.u32 	%rd29, %r152;
	add.s64 	%rd30, %rd29, %rd28;
	shl.b64 	%rd31, %rd30, 2;
	add.s64 	%rd32, %rd1, %rd31;
	ld.global.f32 	%f478, [%rd32+4];
	cvt.rn.f32.u32 	%f479, %r93;
	fma.rn.f32 	%f480, %f478, %f479, %f475;
	fma.rn.f32 	%f481, %f478, %f4, %f476;
	add.f32 	%f482, %f477, %f478;
	add.s32 	%r94, %r152, 2;
	ld.global.f32 	%f483, [%rd32+8];
	cvt.rn.f32.u32 	%f484, %r94;
	fma.rn.f32 	%f485, %f483, %f484, %f480;
	fma.rn.f32 	%f486, %f483, %f4, %f481;
	add.f32 	%f487, %f482, %f483;
	add.s32 	%r95, %r152, 3;
	ld.global.f32 	%f488, [%rd32+12];
	cvt.rn.f32.u32 	%f489, %r95;
	fma.rn.f32 	%f1566, %f488, %f489, %f485;
	fma.rn.f32 	%f1567, %f488, %f4, %f486;
	add.f32 	%f1568, %f487, %f488;
	add.s32 	%r152, %r152, 4;
$L__BB0_11:
	setp.eq.s32 	%p10, %r7, 0;
	@%p10 bra 	$L__BB0_15;
	setp.eq.s32 	%p11, %r7, 1;
	add.s32 	%r96, %r152, %r9;
	mul.wide.u32 	%rd33, %r96, 4;
	add.s64 	%rd34, %rd1, %rd33;
	ld.global.f32 	%f490, [%rd34];
	cvt.rn.f32.u32 	%f491, %r152;
	fma.rn.f32 	%f1566, %f490, %f491, %f1566;
	fma.rn.f32 	%f1567, %f490, %f4, %f1567;
	add.f32 	%f1568, %f1568, %f490;
	@%p11 bra 	$L__BB0_15;
	setp.eq.s32 	%p12, %r7, 2;
	add.s32 	%r97, %r152, 1;
	cvt.u64.u32 	%rd35, %r9;
	cvt.u64.u32 	%rd36, %r152;
	add.s64 	%rd37, %rd36, %rd35;
	shl.b64 	%rd38, %rd37, 2;
	add.s64 	%rd2, %rd1, %rd38;
	ld.global.f32 	%f492, [%rd2+4];
	cvt.rn.f32.u32 	%f493, %r97;
	fma.rn.f32 	%f1566, %f492, %f493, %f1566;
	fma.rn.f32 	%f1567, %f492, %f4, %f1567;
	add.f32 	%f1568, %f1568, %f492;
	@%p12 bra 	$L__BB0_15;
	add.s32 	%r98, %r152, 2;
	ld.global.f32 	%f494, [%rd2+8];
	cvt.rn.f32.u32 	%f495, %r98;
	fma.rn.f32 	%f1566, %f494, %f495, %f1566;
	fma.rn.f32 	%f1567, %f494, %f4, %f1567;
	add.f32 	%f1568, %f1568, %f494;
$L__BB0_15:
	add.s32 	%r149, %r149, 1;
	setp.ne.s32 	%p13, %r149, %r57;
	@%p13 bra 	$L__BB0_2;
$L__BB0_16:
	div.rn.f32 	%f1631, %f1566, %f1568;
	div.rn.f32 	%f1670, %f1567, %f1568;
	add.f32 	%f496, %f1631, 0fC0400000;
	setp.lt.f32 	%p14, %f496, 0f00000000;
	selp.f32 	%f497, 0f00000000, %f496, %p14;
	cvt.rzi.s32.f32 	%r18, %f497;
	cvt.rn.f32.s32 	%f498, %r57;
	add.f32 	%f499, %f1631, 0f40800000;
	setp.gt.f32 	%p15, %f499, %f498;
	selp.f32 	%f500, %f498, %f499, %p15;
	cvt.rzi.s32.f32 	%r19, %f500;
	add.f32 	%f501, %f1670, 0fC0400000;
	setp.lt.f32 	%p16, %f501, 0f00000000;
	selp.f32 	%f502, 0f00000000, %f501, %p16;
	cvt.rzi.s32.f32 	%r20, %f502;
	add.f32 	%f503, %f1670, 0f40800000;
	setp.gt.f32 	%p17, %f503, %f498;
	selp.f32 	%f504, %f498, %f503, %p17;
	cvt.rzi.s32.f32 	%r21, %f504;
	sub.s32 	%r22, %r19, %r18;
	sub.s32 	%r99, %r21, %r20;
	min.s32 	%r100, %r22, %r99;
	setp.lt.s32 	%p18, %r100, 4;
	@%p18 bra 	$L__BB0_134;
	mul.wide.u32 	%rd3, %r22, 4;
	{ // callseq 0, 0
	.param .b64 param0;
	st.param.b64 	[param0], %rd3;
	.param .b64 retval0;
	call.uni (retval0), 
	malloc, 
	(
	param0
	);
	ld.param.b64 	%rd39, [retval0];
	} // callseq 0
	mul.wide.u32 	%rd5, %r99, 4;
	{ // callseq 1, 0
	.param .b64 param0;
	st.param.b64 	[param0], %rd5;
	.param .b64 retval0;
	call.uni (retval0), 
	malloc, 
	(
	param0
	);
	ld.param.b64 	%rd40, [retval0];
	} // callseq 1
	setp.le.s32 	%p19, %r21, %r20;
	@%p19 bra 	$L__BB0_27;
	and.b32  	%r24, %r22, 3;
	add.s32 	%r25, %r18, 1;
	add.s32 	%r26, %r18, 2;
	add.s32 	%r27, %r18, 3;
	sub.s32 	%r28, %r18, %r19;
	mov.u32 	%r154, %r20;
$L__BB0_19:
	setp.ge.s32 	%p20, %r18, %r19;
	@%p20 bra 	$L__BB0_26;
	setp.eq.s32 	%p21, %r24, 0;
	mul.lo.s32 	%r30, %r154, %r57;
	sub.s32 	%r101, %r154, %r20;
	mul.wide.s32 	%rd41, %r101, 4;
	add.s64 	%rd7, %rd40, %rd41;
	mov.u32 	%r155, %r18;
	@%p21 bra 	$L__BB0_24;
	setp.eq.s32 	%p22, %r24, 1;
	add.s32 	%r102, %r18, %r30;
	mul.wide.s32 	%rd42, %r102, 4;
	add.s64 	%rd8, %rd1, %rd42;
	ld.global.f32 	%f505, [%rd8];
	ld.f32 	%f506, [%rd39];
	add.f32 	%f507, %f505, %f506;
	st.f32 	[%rd39], %f507;
	ld.f32 	%f508, [%rd7];
	add.f32 	%f509, %f505, %f508;
	st.f32 	[%rd7], %f509;
	mov.u32 	%r155, %r25;
	@%p22 bra 	$L__BB0_24;
	setp.eq.s32 	%p23, %r24, 2;
	ld.global.f32 	%f510, [%rd8+4];
	ld.f32 	%f511, [%rd39+4];
	add.f32 	%f512, %f510, %f511;
	st.f32 	[%rd39+4], %f512;
	ld.f32 	%f513, [%rd7];
	add.f32 	%f514, %f510, %f513;
	st.f32 	[%rd7], %f514;
	mov.u32 	%r155, %r26;
	@%p23 bra 	$L__BB0_24;
	ld.global.f32 	%f515, [%rd8+8];
	ld.f32 	%f516, [%rd39+8];
	add.f32 	%f517, %f515, %f516;
	st.f32 	[%rd39+8], %f517;
	ld.f32 	%f518, [%rd7];
	add.f32 	%f519, %f515, %f518;
	st.f32 	[%rd7], %f519;
	mov.u32 	%r155, %r27;
$L__BB0_24:
	setp.gt.u32 	%p24, %r28, -4;
	@%p24 bra 	$L__BB0_26;
$L__BB0_25:
	add.s32 	%r103, %r155, %r30;
	mul.wide.s32 	%rd43, %r103, 4;
	add.s64 	%rd44, %rd1, %rd43;
	ld.global.f32 	%f520, [%rd44];
	sub.s32 	%r104, %r155, %r18;
	mul.wide.s32 	%rd45, %r104, 4;
	add.s64 	%rd46, %rd39, %rd45;
	ld.f32 	%f521, [%rd46];
	add.f32 	%f522, %f520, %f521;
	st.f32 	[%rd46], %f522;
	ld.f32 	%f523, [%rd7];
	add.f32 	%f524, %f520, %f523;
	st.f32 	[%rd7], %f524;
	ld.global.f32 	%f525, [%rd44+4];
	ld.f32 	%f526, [%rd46+4];
	add.f32 	%f527, %f525, %f526;
	st.f32 	[%rd46+4], %f527;
	ld.f32 	%f528, [%rd7];
	add.f32 	%f529, %f525, %f528;
	st.f32 	[%rd7], %f529;
	ld.global.f32 	%f530, [%rd44+8];
	ld.f32 	%f531, [%rd46+8];
	add.f32 	%f532, %f530, %f531;
	st.f32 	[%rd46+8], %f532;
	ld.f32 	%f533, [%rd7];
	add.f32 	%f534, %f530, %f533;
	st.f32 	[%rd7], %f534;
	ld.global.f32 	%f535, [%rd44+12];
	ld.f32 	%f536, [%rd46+12];
	add.f32 	%f537, %f535, %f536;
	st.f32 	[%rd46+12], %f537;
	ld.f32 	%f538, [%rd7];
	add.f32 	%f539, %f535, %f538;
	st.f32 	[%rd7], %f539;
	add.s32 	%r155, %r155, 4;
	setp.ne.s32 	%p25, %r155, %r19;
	@%p25 bra 	$L__BB0_25;
$L__BB0_26:
	add.s32 	%r154, %r154, 1;
	setp.ne.s32 	%p26, %r154, %r21;
	@%p26 bra 	$L__BB0_19;
$L__BB0_27:
	ld.f32 	%f540, [%rd39];
	ld.f32 	%f541, [%rd39+4];
	setp.lt.f32 	%p27, %f541, %f540;
	selp.f32 	%f542, %f541, %f540, %p27;
	cvt.rn.f32.u32 	%f52, %r22;
	div.rn.f32 	%f1629, %f542, %f52;
	ld.f32 	%f543, [%rd40];
	ld.f32 	%f544, [%rd40+4];
	setp.lt.f32 	%p28, %f544, %f543;
	selp.f32 	%f545, %f544, %f543, %p28;
	cvt.rn.f32.u32 	%f54, %r99;
	div.rn.f32 	%f1668, %f545, %f54;
	{ // callseq 2, 0
	.param .b64 param0;
	st.param.b64 	[param0], %rd3;
	.param .b64 retval0;
	call.uni (retval0), 
	malloc, 
	(
	param0
	);
	ld.param.b64 	%rd47, [retval0];
	} // callseq 2
	{ // callseq 3, 0
	.param .b64 param0;
	st.param.b64 	[param0], %rd5;
	.param .b64 retval0;
	call.uni (retval0), 
	malloc, 
	(
	param0
	);
	ld.param.b64 	%rd48, [retval0];
	} // callseq 3
	mul.f32 	%f546, %f351, %f353;
	cvt.f64.f32 	%fd26, %f546;
	mov.f64 	%fd27, 0d4002C3DE3E3DA273;
	div.rn.f64 	%fd28, %fd27, %fd26;
	cvt.rn.f32.f64 	%f1628, %fd28;
	setp.eq.s32 	%p29, %r22, 0;
	@%p29 bra 	$L__BB0_34;
	mul.f32 	%f57, %f351, 0f3F000000;
	mul.f32 	%f548, %f351, %f352;
	mul.f32 	%f549, %f52, 0f40490FDB;
	mul.f32 	%f550, %f549, %f1628;
	mul.f32 	%f58, %f550, %f1628;
	mul.f32 	%f59, %f548, 0f3F000000;
	add.f32 	%f551, %f353, %f353;
	mul.f32 	%f60, %f353, %f551;
	mov.b32 	%r157, 0;
	mov.f32 	%f1572, 0f00000000;
$L__BB0_29:
	fma.rn.f32 	%f66, %f351, %f1572, %f57;
	sub.f32 	%f552, %f66, %f59;
	sub.f32 	%f553, %f552, %f1631;
	mul.f32 	%f554, %f353, %f553;
	div.rn.f32 	%f67, %f554, %f1628;
	abs.f32 	%f555, %f67;
	setp.ltu.f32 	%p30, %f555, 0f3F8060FE;
	setp.ge.f32 	%p31, %f555, 0f3F8060FE;
	mul.f32 	%f556, %f67, %f67;
	selp.f32 	%f557, %f555, %f556, %p31;
	selp.f32 	%f558, 0f38EB4C3A, 0f38B1E96A, %p31;
	selp.f32 	%f559, 0fBAAE005B, 0fBA574D20, %p31;
	fma.rn.f32 	%f560, %f558, %f557, %f559;
	selp.f32 	%f561, 0f3C09919F, 0f3BAAD5EA, %p31;
	fma.rn.f32 	%f562, %f560, %f557, %f561;
	selp.f32 	%f563, 0fBD24D99A, 0fBCDC1BE7, %p31;
	fma.rn.f32 	%f564, %f562, %f557, %f563;
	selp.f32 	%f565, 0f3E235519, 0f3DE718AF, %p31;
	fma.rn.f32 	%f566, %f564, %f557, %f565;
	selp.f32 	%f567, 0f3F69B4F9, 0fBEC093AC, %p31;
	fma.rn.f32 	%f568, %f566, %f557, %f567;
	selp.f32 	%f569, 0f3F210A14, 0f3E0375D3, %p31;
	fma.rn.f32 	%f570, %f568, %f557, %f569;
	neg.f32 	%f571, %f557;
	selp.f32 	%f572, %f571, %f67, %p31;
	fma.rn.f32 	%f1573, %f570, %f572, %f572;
	@%p30 bra 	$L__BB0_31;
	ex2.approx.ftz.f32 	%f573, %f1573;
	mov.f32 	%f574, 0f3F800000;
	sub.f32 	%f575, %f574, %f573;
	copysign.f32 	%f1573, %f67, %f575;
$L__BB0_31:
	add.f32 	%f576, %f59, %f66;
	sub.f32 	%f577, %f576, %f1631;
	mul.f32 	%f578, %f353, %f577;
	div.rn.f32 	%f71, %f578, %f1628;
	abs.f32 	%f579, %f71;
	setp.ltu.f32 	%p32, %f579, 0f3F8060FE;
	setp.ge.f32 	%p33, %f579, 0f3F8060FE;
	mul.f32 	%f580, %f71, %f71;
	selp.f32 	%f581, %f579, %f580, %p33;
	selp.f32 	%f582, 0f38EB4C3A, 0f38B1E96A, %p33;
	selp.f32 	%f583, 0fBAAE005B, 0fBA574D20, %p33;
	fma.rn.f32 	%f584, %f582, %f581, %f583;
	selp.f32 	%f585, 0f3C09919F, 0f3BAAD5EA, %p33;
	fma.rn.f32 	%f586, %f584, %f581, %f585;
	selp.f32 	%f587, 0fBD24D99A, 0fBCDC1BE7, %p33;
	fma.rn.f32 	%f588, %f586, %f581, %f587;
	selp.f32 	%f589, 0f3E235519, 0f3DE718AF, %p33;
	fma.rn.f32 	%f590, %f588, %f581, %f589;
	selp.f32 	%f591, 0f3F69B4F9, 0fBEC093AC, %p33;
	fma.rn.f32 	%f592, %f590, %f581, %f591;
	selp.f32 	%f593, 0f3F210A14, 0f3E0375D3, %p33;
	fma.rn.f32 	%f594, %f592, %f581, %f593;
	neg.f32 	%f595, %f581;
	selp.f32 	%f596, %f595, %f71, %p33;
	fma.rn.f32 	%f1574, %f594, %f596, %f596;
	@%p32 bra 	$L__BB0_33;
	ex2.approx.ftz.f32 	%f597, %f1574;
	mov.f32 	%f598, 0f3F800000;
	sub.f32 	%f599, %f598, %f597;
	copysign.f32 	%f1574, %f71, %f599;
$L__BB0_33:
	sub.f32 	%f600, %f1574, %f1573;
	mul.f32 	%f601, %f58, %f600;
	div.rn.f32 	%f602, %f601, %f60;
	mul.wide.u32 	%rd49, %r157, 4;
	add.s64 	%rd50, %rd47, %rd49;
	st.f32 	[%rd50], %f602;
	add.s32 	%r157, %r157, 1;
	cvt.rn.f32.u32 	%f1572, %r157;
	setp.gt.f32 	%p34, %f52, %f1572;
	@%p34 bra 	$L__BB0_29;
$L__BB0_34:
	setp.eq.s32 	%p35, %r99, 0;
	@%p35 bra 	$L__BB0_41;
	mul.f32 	%f61, %f351, 0f3F000000;
	mul.f32 	%f604, %f351, %f352;
	mul.f32 	%f605, %f54, 0f40490FDB;
	mul.f32 	%f606, %f605, %f1628;
	mul.f32 	%f62, %f606, %f1628;
	mul.f32 	%f63, %f604, 0f3F000000;
	add.f32 	%f607, %f353, %f353;
	mul.f32 	%f64, %f353, %f607;
	mov.b32 	%r158, 0;
	mov.f32 	%f1575, 0f00000000;
$L__BB0_36:
	fma.rn.f32 	%f77, %f351, %f1575, %f61;
	sub.f32 	%f608, %f77, %f63;
	sub.f32 	%f609, %f608, %f1670;
	mul.f32 	%f610, %f353, %f609;
	div.rn.f32 	%f78, %f610, %f1628;
	abs.f32 	%f611, %f78;
	setp.ltu.f32 	%p36, %f611, 0f3F8060FE;
	setp.ge.f32 	%p37, %f611, 0f3F8060FE;
	mul.f32 	%f612, %f78, %f78;
	selp.f32 	%f613, %f611, %f612, %p37;
	selp.f32 	%f614, 0f38EB4C3A, 0f38B1E96A, %p37;
	selp.f32 	%f615, 0fBAAE005B, 0fBA574D20, %p37;
	fma.rn.f32 	%f616, %f614, %f613, %f615;
	selp.f32 	%f617, 0f3C09919F, 0f3BAAD5EA, %p37;
	fma.rn.f32 	%f618, %f616, %f613, %f617;
	selp.f32 	%f619, 0fBD24D99A, 0fBCDC1BE7, %p37;
	fma.rn.f32 	%f620, %f618, %f613, %f619;
	selp.f32 	%f621, 0f3E235519, 0f3DE718AF, %p37;
	fma.rn.f32 	%f622, %f620, %f613, %f621;
	selp.f32 	%f623, 0f3F69B4F9, 0fBEC093AC, %p37;
	fma.rn.f32 	%f624, %f622, %f613, %f623;
	selp.f32 	%f625, 0f3F210A14, 0f3E0375D3, %p37;
	fma.rn.f32 	%f626, %f624, %f613, %f625;
	neg.f32 	%f627, %f613;
	selp.f32 	%f628, %f627, %f78, %p37;
	fma.rn.f32 	%f1576, %f626, %f628, %f628;
	@%p36 bra 	$L__BB0_38;
	ex2.approx.ftz.f32 	%f629, %f1576;
	mov.f32 	%f630, 0f3F800000;
	sub.f32 	%f631, %f630, %f629;
	copysign.f32 	%f1576, %f78, %f631;
$L__BB0_38:
	add.f32 	%f632, %f63, %f77;
	sub.f32 	%f633, %f632, %f1670;
	mul.f32 	%f634, %f353, %f633;
	div.rn.f32 	%f82, %f634, %f1628;
	abs.f32 	%f635, %f82;
	setp.ltu.f32 	%p38, %f635, 0f3F8060FE;
	setp.ge.f32 	%p39, %f635, 0f3F8060FE;
	mul.f32 	%f636, %f82, %f82;
	selp.f32 	%f637, %f635, %f636, %p39;
	selp.f32 	%f638, 0f38EB4C3A, 0f38B1E96A, %p39;
	selp.f32 	%f639, 0fBAAE005B, 0fBA574D20, %p39;
	fma.rn.f32 	%f640, %f638, %f637, %f639;
	selp.f32 	%f641, 0f3C09919F, 0f3BAAD5EA, %p39;
	fma.rn.f32 	%f642, %f640, %f637, %f641;
	selp.f32 	%f643, 0fBD24D99A, 0fBCDC1BE7, %p39;
	fma.rn.f32 	%f644, %f642, %f637, %f643;
	selp.f32 	%f645, 0f3E235519, 0f3DE718AF, %p39;
	fma.rn.f32 	%f646, %f644, %f637, %f645;
	selp.f32 	%f647, 0f3F69B4F9, 0fBEC093AC, %p39;
	fma.rn.f32 	%f648, %f646, %f637, %f647;
	selp.f32 	%f649, 0f3F210A14, 0f3E0375D3, %p39;
	fma.rn.f32 	%f650, %f648, %f637, %f649;
	neg.f32 	%f651, %f637;
	selp.f32 	%f652, %f651, %f82, %p39;
	fma.rn.f32 	%f1577, %f650, %f652, %f652;
	@%p38 bra 	$L__BB0_40;
	ex2.approx.ftz.f32 	%f653, %f1577;
	mov.f32 	%f654, 0f3F800000;
	sub.f32 	%f655, %f654, %f653;
	copysign.f32 	%f1577, %f82, %f655;
$L__BB0_40:
	sub.f32 	%f656, %f1577, %f1576;
	mul.f32 	%f657, %f62, %f656;
	div.rn.f32 	%f658, %f657, %f64;
	mul.wide.u32 	%rd51, %r158, 4;
	add.s64 	%rd52, %rd48, %rd51;
	st.f32 	[%rd52], %f658;
	add.s32 	%r158, %r158, 1;
	cvt.rn.f32.u32 	%f1575, %r158;
	setp.gt.f32 	%p40, %f54, %f1575;
	@%p40 bra 	$L__BB0_36;
$L__BB0_41:
	setp.eq.s32 	%p41, %r99, 0;
	ld.f32 	%f660, [%rd39];
	ld.f32 	%f661, [%rd39+4];
	setp.gt.f32 	%p42, %f661, %f660;
	selp.f32 	%f662, %f661, %f660, %p42;
	setp.lt.f32 	%p43, %f661, %f660;
	selp.f32 	%f663, %f661, %f660, %p43;
	sub.f32 	%f664, %f662, %f663;
	ld.f32 	%f665, [%rd47];
	ld.f32 	%f666, [%rd47+4];
	setp.gt.f32 	%p44, %f666, %f665;
	selp.f32 	%f667, %f666, %f665, %p44;
	div.rn.f32 	%f1630, %f664, %f667;
	ld.f32 	%f668, [%rd40];
	ld.f32 	%f669, [%rd40+4];
	setp.gt.f32 	%p45, %f669, %f668;
	selp.f32 	%f670, %f669, %f668, %p45;
	setp.lt.f32 	%p46, %f669, %f668;
	selp.f32 	%f671, %f669, %f668, %p46;
	sub.f32 	%f672, %f670, %f671;
	ld.f32 	%f673, [%rd48];
	ld.f32 	%f674, [%rd48+4];
	setp.gt.f32 	%p47, %f674, %f673;
	selp.f32 	%f675, %f674, %f673, %p47;
	div.rn.f32 	%f1669, %f672, %f675;
	mul.f32 	%f89, %f351, %f352;
	mov.f32 	%f1582, 0f00000000;
	@%p41 bra 	$L__BB0_48;
	mul.f32 	%f90, %f351, 0f3F000000;
	mul.f32 	%f91, %f1629, %f54;
	mul.f32 	%f677, %f1630, %f54;
	mul.f32 	%f678, %f677, 0f40490FDB;
	mul.f32 	%f679, %f678, %f1628;
	mul.f32 	%f92, %f679, %f1628;
	mul.f32 	%f93, %f89, 0f3F000000;
	add.f32 	%f680, %f353, %f353;
	mul.f32 	%f94, %f353, %f680;
	mov.b32 	%r159, 0;
	mov.f32 	%f1578, 0f00000000;
	mov.f32 	%f1582, %f1578;
$L__BB0_43:
	fma.rn.f32 	%f97, %f351, %f1578, %f90;
	sub.f32 	%f681, %f97, %f93;
	sub.f32 	%f682, %f681, %f1631;
	mul.f32 	%f683, %f353, %f682;
	div.rn.f32 	%f98, %f683, %f1628;
	abs.f32 	%f684, %f98;
	setp.ltu.f32 	%p48, %f684, 0f3F8060FE;
	setp.ge.f32 	%p49, %f684, 0f3F8060FE;
	mul.f32 	%f685, %f98, %f98;
	selp.f32 	%f686, %f684, %f685, %p49;
	selp.f32 	%f687, 0f38EB4C3A, 0f38B1E96A, %p49;
	selp.f32 	%f688, 0fBAAE005B, 0fBA574D20, %p49;
	fma.rn.f32 	%f689, %f687, %f686, %f688;
	selp.f32 	%f690, 0f3C09919F, 0f3BAAD5EA, %p49;
	fma.rn.f32 	%f691, %f689, %f686, %f690;
	selp.f32 	%f692, 0fBD24D99A, 0fBCDC1BE7, %p49;
	fma.rn.f32 	%f693, %f691, %f686, %f692;
	selp.f32 	%f694, 0f3E235519, 0f3DE718AF, %p49;
	fma.rn.f32 	%f695, %f693, %f686, %f694;
	selp.f32 	%f696, 0f3F69B4F9, 0fBEC093AC, %p49;
	fma.rn.f32 	%f697, %f695, %f686, %f696;
	selp.f32 	%f698, 0f3F210A14, 0f3E0375D3, %p49;
	fma.rn.f32 	%f699, %f697, %f686, %f698;
	neg.f32 	%f700, %f686;
	selp.f32 	%f701, %f700, %f98, %p49;
	fma.rn.f32 	%f1580, %f699, %f701, %f701;
	@%p48 bra 	$L__BB0_45;
	ex2.approx.ftz.f32 	%f702, %f1580;
	mov.f32 	%f703, 0f3F800000;
	sub.f32 	%f704, %f703, %f702;
	copysign.f32 	%f1580, %f98, %f704;
$L__BB0_45:
	add.f32 	%f705, %f93, %f97;
	sub.f32 	%f706, %f705, %f1631;
	mul.f32 	%f707, %f353, %f706;
	div.rn.f32 	%f102, %f707, %f1628;
	abs.f32 	%f708, %f102;
	setp.ltu.f32 	%p50, %f708, 0f3F8060FE;
	setp.ge.f32 	%p51, %f708, 0f3F8060FE;
	mul.f32 	%f709, %f102, %f102;
	selp.f32 	%f710, %f708, %f709, %p51;
	selp.f32 	%f711, 0f38EB4C3A, 0f38B1E96A, %p51;
	selp.f32 	%f712, 0fBAAE005B, 0fBA574D20, %p51;
	fma.rn.f32 	%f713, %f711, %f710, %f712;
	selp.f32 	%f714, 0f3C09919F, 0f3BAAD5EA, %p51;
	fma.rn.f32 	%f715, %f713, %f710, %f714;
	selp.f32 	%f716, 0fBD24D99A, 0fBCDC1BE7, %p51;
	fma.rn.f32 	%f717, %f715, %f710, %f716;
	selp.f32 	%f718, 0f3E235519, 0f3DE718AF, %p51;
	fma.rn.f32 	%f719, %f717, %f710, %f718;
	selp.f32 	%f720, 0f3F69B4F9, 0fBEC093AC, %p51;
	fma.rn.f32 	%f721, %f719, %f710, %f720;
	selp.f32 	%f722, 0f3F210A14, 0f3E0375D3, %p51;
	fma.rn.f32 	%f723, %f721, %f710, %f722;
	neg.f32 	%f724, %f710;
	selp.f32 	%f725, %f724, %f102, %p51;
	fma.rn.f32 	%f1581, %f723, %f725, %f725;
	@%p50 bra 	$L__BB0_47;
	ex2.approx.ftz.f32 	%f726, %f1581;
	mov.f32 	%f727, 0f3F800000;
	sub.f32 	%f728, %f727, %f726;
	copysign.f32 	%f1581, %f102, %f728;
$L__BB0_47:
	sub.f32 	%f729, %f1581, %f1580;
	mul.f32 	%f730, %f92, %f729;
	div.rn.f32 	%f731, %f730, %f94;
	add.f32 	%f732, %f91, %f731;
	mul.wide.u32 	%rd53, %r159, 4;
	add.s64 	%rd54, %rd39, %rd53;
	ld.f32 	%f733, [%rd54];
	setp.lt.f32 	%p52, %f732, 0f00800000;
	mul.f32 	%f734, %f732, 0f4B000000;
	selp.f32 	%f735, %f734, %f732, %p52;
	selp.f32 	%f736, 0fC1B80000, 0f00000000, %p52;
	mov.b32 	%r108, %f735;
	add.s32 	%r109, %r108, -1059760811;
	and.b32  	%r110, %r109, -8388608;
	sub.s32 	%r111, %r108, %r110;
	mov.b32 	%f737, %r111;
	cvt.rn.f32.s32 	%f738, %r110;
	fma.rn.f32 	%f739, %f738, 0f34000000, %f736;
	add.f32 	%f740, %f737, 0fBF800000;
	fma.rn.f32 	%f741, %f740, 0fBE055027, 0f3E1039F6;
	fma.rn.f32 	%f742, %f741, %f740, 0fBDF8CDCC;
	fma.rn.f32 	%f743, %f742, %f740, 0f3E0F2955;
	fma.rn.f32 	%f744, %f743, %f740, 0fBE2AD8B9;
	fma.rn.f32 	%f745, %f744, %f740, 0f3E4CED0B;
	fma.rn.f32 	%f746, %f745, %f740, 0fBE7FFF22;
	fma.rn.f32 	%f747, %f746, %f740, 0f3EAAAA78;
	fma.rn.f32 	%f748, %f747, %f740, 0fBF000000;
	mul.f32 	%f749, %f740, %f748;
	fma.rn.f32 	%f750, %f749, %f740, %f740;
	fma.rn.f32 	%f751, %f739, 0f3F317218, %f750;
	setp.gt.u32 	%p53, %r108, 2139095039;
	fma.rn.f32 	%f752, %f735, 0f7F800000, 0f7F800000;
	selp.f32 	%f753, %f752, %f751, %p53;
	setp.eq.f32 	%p54, %f735, 0f00000000;
	selp.f32 	%f754, 0fFF800000, %f753, %p54;
	mul.f32 	%f755, %f733, %f754;
	sub.f32 	%f756, %f755, %f732;
	add.f32 	%f1582, %f1582, %f756;
	add.s32 	%r159, %r159, 1;
	cvt.rn.f32.u32 	%f1578, %r159;
	setp.gt.f32 	%p55, %f54, %f1578;
	@%p55 bra 	$L__BB0_43;
$L__BB0_48:
	setp.eq.s32 	%p56, %r22, 0;
	mov.f32 	%f1587, 0f00000000;
	@%p56 bra 	$L__BB0_55;
	mul.f32 	%f109, %f351, 0f3F000000;
	mul.f32 	%f110, %f1668, %f52;
	mul.f32 	%f759, %f1669, %f52;
	mul.f32 	%f760, %f759, 0f40490FDB;
	mul.f32 	%f761, %f760, %f1628;
	mul.f32 	%f111, %f761, %f1628;
	mul.f32 	%f112, %f89, 0f3F000000;
	add.f32 	%f762, %f353, %f353;
	mul.f32 	%f113, %f353, %f762;
	mov.b32 	%r160, 0;
	mov.f32 	%f1583, 0f00000000;
	mov.f32 	%f1587, %f1583;
$L__BB0_50:
	fma.rn.f32 	%f116, %f351, %f1583, %f109;
	sub.f32 	%f763, %f116, %f112;
	sub.f32 	%f764, %f763, %f1670;
	mul.f32 	%f765, %f353, %f764;
	div.rn.f32 	%f117, %f765, %f1628;
	abs.f32 	%f766, %f117;
	setp.ltu.f32 	%p57, %f766, 0f3F8060FE;
	setp.ge.f32 	%p58, %f766, 0f3F8060FE;
	mul.f32 	%f767, %f117, %f117;
	selp.f32 	%f768, %f766, %f767, %p58;
	selp.f32 	%f769, 0f38EB4C3A, 0f38B1E96A, %p58;
	selp.f32 	%f770, 0fBAAE005B, 0fBA574D20, %p58;
	fma.rn.f32 	%f771, %f769, %f768, %f770;
	selp.f32 	%f772, 0f3C09919F, 0f3BAAD5EA, %p58;
	fma.rn.f32 	%f773, %f771, %f768, %f772;
	selp.f32 	%f774, 0fBD24D99A, 0fBCDC1BE7, %p58;
	fma.rn.f32 	%f775, %f773, %f768, %f774;
	selp.f32 	%f776, 0f3E235519, 0f3DE718AF, %p58;
	fma.rn.f32 	%f777, %f775, %f768, %f776;
	selp.f32 	%f778, 0f3F69B4F9, 0fBEC093AC, %p58;
	fma.rn.f32 	%f779, %f777, %f768, %f778;
	selp.f32 	%f780, 0f3F210A14, 0f3E0375D3, %p58;
	fma.rn.f32 	%f781, %f779, %f768, %f780;
	neg.f32 	%f782, %f768;
	selp.f32 	%f783, %f782, %f117, %p58;
	fma.rn.f32 	%f1585, %f781, %f783, %f783;
	@%p57 bra 	$L__BB0_52;
	ex2.approx.ftz.f32 	%f784, %f1585;
	mov.f32 	%f785, 0f3F800000;
	sub.f32 	%f786, %f785, %f784;
	copysign.f32 	%f1585, %f117, %f786;
$L__BB0_52:
	add.f32 	%f787, %f112, %f116;
	sub.f32 	%f788, %f787, %f1670;
	mul.f32 	%f789, %f353, %f788;
	div.rn.f32 	%f121, %f789, %f1628;
	abs.f32 	%f790, %f121;
	setp.ltu.f32 	%p59, %f790, 0f3F8060FE;
	setp.ge.f32 	%p60, %f790, 0f3F8060FE;
	mul.f32 	%f791, %f121, %f121;
	selp.f32 	%f792, %f790, %f791, %p60;
	selp.f32 	%f793, 0f38EB4C3A, 0f38B1E96A, %p60;
	selp.f32 	%f794, 0fBAAE005B, 0fBA574D20, %p60;
	fma.rn.f32 	%f795, %f793, %f792, %f794;
	selp.f32 	%f796, 0f3C09919F, 0f3BAAD5EA, %p60;
	fma.rn.f32 	%f797, %f795, %f792, %f796;
	selp.f32 	%f798, 0fBD24D99A, 0fBCDC1BE7, %p60;
	fma.rn.f32 	%f799, %f797, %f792, %f798;
	selp.f32 	%f800, 0f3E235519, 0f3DE718AF, %p60;
	fma.rn.f32 	%f801, %f799, %f792, %f800;
	selp.f32 	%f802, 0f3F69B4F9, 0fBEC093AC, %p60;
	fma.rn.f32 	%f803, %f801, %f792, %f802;
	selp.f32 	%f804, 0f3F210A14, 0f3E0375D3, %p60;
	fma.rn.f32 	%f805, %f803, %f792, %f804;
	neg.f32 	%f806, %f792;
	selp.f32 	%f807, %f806, %f121, %p60;
	fma.rn.f32 	%f1586, %f805, %f807, %f807;
	@%p59 bra 	$L__BB0_54;
	ex2.approx.ftz.f32 	%f808, %f1586;
	mov.f32 	%f809, 0f3F800000;
	sub.f32 	%f810, %f809, %f808;
	copysign.f32 	%f1586, %f121, %f810;
$L__BB0_54:
	sub.f32 	%f811, %f1586, %f1585;
	mul.f32 	%f812, %f111, %f811;
	div.rn.f32 	%f813, %f812, %f113;
	add.f32 	%f814, %f110, %f813;
	mul.wide.u32 	%rd55, %r160, 4;
	add.s64 	%rd56, %rd40, %rd55;
	ld.f32 	%f815, [%rd56];
	setp.lt.f32 	%p61, %f814, 0f00800000;
	mul.f32 	%f816, %f814, 0f4B000000;
	selp.f32 	%f817, %f816, %f814, %p61;
	selp.f32 	%f818, 0fC1B80000, 0f00000000, %p61;
	mov.b32 	%r113, %f817;
	add.s32 	%r114, %r113, -1059760811;
	and.b32  	%r115, %r114, -8388608;
	sub.s32 	%r116, %r113, %r115;
	mov.b32 	%f819, %r116;
	cvt.rn.f32.s32 	%f820, %r115;
	fma.rn.f32 	%f821, %f820, 0f34000000, %f818;
	add.f32 	%f822, %f819, 0fBF800000;
	fma.rn.f32 	%f823, %f822, 0fBE055027, 0f3E1039F6;
	fma.rn.f32 	%f824, %f823, %f822, 0fBDF8CDCC;
	fma.rn.f32 	%f825, %f824, %f822, 0f3E0F2955;
	fma.rn.f32 	%f826, %f825, %f822, 0fBE2AD8B9;
	fma.rn.f32 	%f827, %f826, %f822, 0f3E4CED0B;
	fma.rn.f32 	%f828, %f827, %f822, 0fBE7FFF22;
	fma.rn.f32 	%f829, %f828, %f822, 0f3EAAAA78;
	fma.rn.f32 	%f830, %f829, %f822, 0fBF000000;
	mul.f32 	%f831, %f822, %f830;
	fma.rn.f32 	%f832, %f831, %f822, %f822;
	fma.rn.f32 	%f833, %f821, 0f3F317218, %f832;
	setp.gt.u32 	%p62, %r113, 2139095039;
	fma.rn.f32 	%f834, %f817, 0f7F800000, 0f7F800000;
	selp.f32 	%f835, %f834, %f833, %p62;
	setp.eq.f32 	%p63, %f817, 0f00000000;
	selp.f32 	%f836, 0fFF800000, %f835, %p63;
	mul.f32 	%f837, %f815, %f836;
	sub.f32 	%f838, %f837, %f814;
	add.f32 	%f1587, %f1587, %f838;
	add.s32 	%r160, %r160, 1;
	cvt.rn.f32.u32 	%f1583, %r160;
	setp.gt.f32 	%p64, %f52, %f1583;
	@%p64 bra 	$L__BB0_50;
$L__BB0_55:
	setp.lt.s32 	%p65, %r58, 1;
	mov.f32 	%f1667, %f1628;
	@%p65 bra 	$L__BB0_126;
	add.f32 	%f839, %f1629, %f1668;
	mul.f32 	%f840, %f839, 0f3F000000;
	mul.f32 	%f128, %f351, 0f3F000000;
	mul.f32 	%f129, %f89, 0f3F000000;
	add.f32 	%f130, %f353, %f353;
	mul.f32 	%f131, %f353, %f130;
	mul.f32 	%f132, %f353, %f353;
	add.f32 	%f133, %f132, %f132;
	mul.f32 	%f841, %f353, %f132;
	cvt.f64.f32 	%fd29, %f89;
	mul.f64 	%fd1, %fd29, 0d3FE0000000000000;
	neg.f32 	%f842, %f89;
	cvt.f64.f32 	%fd30, %f842;
	mul.f64 	%fd2, %fd30, 0d3FE0000000000000;
	mul.f32 	%f134, %f841, 0f40800000;
	mul.f32 	%f135, %f353, 0f40800000;
	cvt.f64.f32 	%fd31, %f840;
	add.f64 	%fd3, %fd31, %fd31;
	add.f32 	%f136, %f840, %f840;
	mov.b16 	%rs12, 0;
	mov.b32 	%r161, 0;
	mov.f32 	%f1667, %f1628;
	mov.u16 	%rs13, %rs12;
$L__BB0_57:
	and.b16  	%rs9, %rs13, 255;
	setp.ne.s16 	%p66, %rs9, 0;
	mov.b16 	%rs13, 1;
	@%p66 bra 	$L__BB0_91;
	setp.eq.s32 	%p67, %r99, 0;
	mov.f32 	%f1613, 0f00000000;
	mov.f32 	%f1614, %f1613;
	mov.f32 	%f1615, %f1613;
	mov.f32 	%f1616, %f1613;
	mov.f32 	%f1617, %f1613;
	mov.f32 	%f1618, %f1613;
	mov.f32 	%f1619, %f1613;
	mov.f32 	%f1620, %f1613;
	@%p67 bra 	$L__BB0_73;
	mul.f32 	%f147, %f1630, %f54;
	mul.f32 	%f148, %f147, 0f40490FDB;
	mul.f32 	%f149, %f148, %f1628;
	mul.f32 	%f150, %f1628, %f1628;
	mul.f32 	%f151, %f1628, %f150;
	cvt.f64.f32 	%fd4, %f1631;
	mov.b32 	%r162, 0;
	mov.f32 	%f1613, 0f00000000;
	mov.f32 	%f1606, %f1613;
$L__BB0_60:
	fma.rn.f32 	%f161, %f351, %f1606, %f128;
	sub.f32 	%f845, %f161, %f129;
	sub.f32 	%f162, %f845, %f1631;
	mul.f32 	%f846, %f353, %f162;
	div.rn.f32 	%f163, %f846, %f1628;
	abs.f32 	%f164, %f163;
	setp.ltu.f32 	%p68, %f164, 0f3F8060FE;
	setp.ge.f32 	%p69, %f164, 0f3F8060FE;
	mul.f32 	%f847, %f163, %f163;
	selp.f32 	%f848, %f164, %f847, %p69;
	selp.f32 	%f849, 0f38EB4C3A, 0f38B1E96A, %p69;
	selp.f32 	%f850, 0fBAAE005B, 0fBA574D20, %p69;
	fma.rn.f32 	%f851, %f849, %f848, %f850;
	selp.f32 	%f852, 0f3C09919F, 0f3BAAD5EA, %p69;
	fma.rn.f32 	%f853, %f851, %f848, %f852;
	selp.f32 	%f854, 0fBD24D99A, 0fBCDC1BE7, %p69;
	fma.rn.f32 	%f855, %f853, %f848, %f854;
	selp.f32 	%f856, 0f3E235519, 0f3DE718AF, %p69;
	fma.rn.f32 	%f857, %f855, %f848, %f856;
	selp.f32 	%f858, 0f3F69B4F9, 0fBEC093AC, %p69;
	fma.rn.f32 	%f859, %f857, %f848, %f858;
	selp.f32 	%f860, 0f3F210A14, 0f3E0375D3, %p69;
	fma.rn.f32 	%f861, %f859, %f848, %f860;
	neg.f32 	%f862, %f848;
	selp.f32 	%f863, %f862, %f163, %p69;
	fma.rn.f32 	%f1609, %f861, %f863, %f863;
	mov.f32 	%f1607, %f1609;
	@%p68 bra 	$L__BB0_62;
	ex2.approx.ftz.f32 	%f864, %f1609;
	mov.f32 	%f865, 0f3F800000;
	sub.f32 	%f866, %f865, %f864;
	copysign.f32 	%f1607, %f163, %f866;
$L__BB0_62:
	add.f32 	%f867, %f129, %f161;
	sub.f32 	%f168, %f867, %f1631;
	mul.f32 	%f868, %f353, %f168;
	div.rn.f32 	%f169, %f868, %f1628;
	abs.f32 	%f170, %f169;
	setp.ltu.f32 	%p70, %f170, 0f3F8060FE;
	setp.ge.f32 	%p71, %f170, 0f3F8060FE;
	mul.f32 	%f869, %f169, %f169;
	selp.f32 	%f870, %f170, %f869, %p71;
	selp.f32 	%f871, 0f38EB4C3A, 0f38B1E96A, %p71;
	selp.f32 	%f872, 0fBAAE005B, 0fBA574D20, %p71;
	fma.rn.f32 	%f873, %f871, %f870, %f872;
	selp.f32 	%f874, 0f3C09919F, 0f3BAAD5EA, %p71;
	fma.rn.f32 	%f875, %f873, %f870, %f874;
	selp.f32 	%f876, 0fBD24D99A, 0fBCDC1BE7, %p71;
	fma.rn.f32 	%f877, %f875, %f870, %f876;
	selp.f32 	%f878, 0f3E235519, 0f3DE718AF, %p71;
	fma.rn.f32 	%f879, %f877, %f870, %f878;
	selp.f32 	%f880, 0f3F69B4F9, 0fBEC093AC, %p71;
	fma.rn.f32 	%f881, %f879, %f870, %f880;
	selp.f32 	%f882, 0f3F210A14, 0f3E0375D3, %p71;
	fma.rn.f32 	%f883, %f881, %f870, %f882;
	neg.f32 	%f884, %f870;
	selp.f32 	%f885, %f884, %f169, %p71;
	fma.rn.f32 	%f1610, %f883, %f885, %f885;
	mov.f32 	%f1608, %f1610;
	@%p70 bra 	$L__BB0_64;
	ex2.approx.ftz.f32 	%f886, %f1610;
	mov.f32 	%f887, 0f3F800000;
	sub.f32 	%f888, %f887, %f886;
	copysign.f32 	%f1608, %f169, %f888;
$L__BB0_64:
	sub.f32 	%f889, %f1608, %f1607;
	mul.f32 	%f890, %f1628, %f149;
	mul.f32 	%f891, %f890, %f889;
	div.rn.f32 	%f892, %f891, %f131;
	fma.rn.f32 	%f174, %f1629, %f54, %f892;
	mul.f32 	%f893, %f168, %f168;
	mul.f32 	%f894, %f162, %f162;
	mul.f32 	%f895, %f132, %f894;
	div.rn.f32 	%f896, %f895, %f150;
	fma.rn.f32 	%f897, %f896, 0f3BBB989D, 0f3F000000;
	cvt.sat.f32.f32 	%f898, %f897;
	mov.f32 	%f899, 0f4B400001;
	mov.f32 	%f900, 0f437C0000;
	fma.rm.f32 	%f901, %f898, %f900, %f899;
	add.f32 	%f902, %f901, 0fCB40007F;
	neg.f32 	%f903, %f902;
	fma.rn.f32 	%f904, %f896, 0f3FB8AA3B, %f903;
	fma.rn.f32 	%f905, %f896, 0f32A57060, %f904;
	mov.b32 	%r119, %f901;
	shl.b32 	%r120, %r119, 23;
	mov.b32 	%f906, %r120;
	ex2.approx.ftz.f32 	%f907, %f905;
	mul.f32 	%f908, %f907, %f906;
	mul.f32 	%f175, %f908, 0f3FE2DFC5;
	mul.f32 	%f909, %f132, %f893;
	div.rn.f32 	%f910, %f909, %f150;
	fma.rn.f32 	%f911, %f910, 0f3BBB989D, 0f3F000000;
	cvt.sat.f32.f32 	%f912, %f911;
	fma.rm.f32 	%f913, %f912, %f900, %f899;
	add.f32 	%f914, %f913, 0fCB40007F;
	neg.f32 	%f915, %f914;
	fma.rn.f32 	%f916, %f910, 0f3FB8AA3B, %f915;
	fma.rn.f32 	%f917, %f910, 0f32A57060, %f916;
	mov.b32 	%r121, %f913;
	shl.b32 	%r122, %r121, 23;
	mov.b32 	%f918, %r122;
	ex2.approx.ftz.f32 	%f919, %f917;
	mul.f32 	%f920, %f919, %f918;
	mul.f32 	%f176, %f920, 0f3FE2DFC5;
	@%p68 bra 	$L__BB0_66;
	ex2.approx.ftz.f32 	%f921, %f1609;
	mov.f32 	%f922, 0f3F800000;
	sub.f32 	%f923, %f922, %f921;
	copysign.f32 	%f1609, %f163, %f923;
$L__BB0_66:
	@%p70 bra 	$L__BB0_68;
	ex2.approx.ftz.f32 	%f924, %f1610;
	mov.f32 	%f925, 0f3F800000;
	sub.f32 	%f926, %f925, %f924;
	copysign.f32 	%f1610, %f169, %f926;
$L__BB0_68:
	sub.f32 	%f927, %f1610, %f1609;
	mul.f32 	%f928, %f54, 0f40490FDB;
	mul.f32 	%f929, %f928, %f150;
	mul.f32 	%f930, %f929, %f927;
	div.rn.f32 	%f181, %f930, %f133;
	mul.f32 	%f931, %f130, %f162;
	mul.f32 	%f932, %f150, %f175;
	div.rn.f32 	%f933, %f931, %f932;
	mul.f32 	%f934, %f130, %f168;
	mul.f32 	%f935, %f150, %f176;
	div.rn.f32 	%f936, %f934, %f935;
	sub.f32 	%f937, %f933, %f936;
	mul.f32 	%f938, %f148, %f150;
	mul.f32 	%f939, %f938, %f937;
	div.rn.f32 	%f940, %f939, %f133;
	mul.f32 	%f941, %f149, %f927;
	div.rn.f32 	%f942, %f941, %f132;
	add.f32 	%f182, %f940, %f942;
	cvt.f64.f32 	%fd32, %f161;
	add.f64 	%fd33, %fd1, %fd32;
	sub.f64 	%fd34, %fd33, %fd4;
	cvt.rn.f32.f64 	%f183, %fd34;
	add.f64 	%fd35, %fd2, %fd32;
	sub.f64 	%fd36, %fd35, %fd4;
	cvt.rn.f32.f64 	%f943, %fd36;
	mul.f32 	%f944, %f183, %f183;
	mul.f32 	%f945, %f944, %f183;
	mul.f32 	%f946, %f943, %f943;
	mul.f32 	%f947, %f946, %f943;
	mul.f32 	%f948, %f134, %f943;
	mul.f32 	%f949, %f132, %f946;
	div.rn.f32 	%f950, %f949, %f150;
	fma.rn.f32 	%f951, %f950, 0f3BBB989D, 0f3F000000;
	cvt.sat.f32.f32 	%f952, %f951;
	mov.f32 	%f953, 0f4B400001;
	mov.f32 	%f954, 0f437C0000;
	fma.rm.f32 	%f955, %f952, %f954, %f953;
	add.f32 	%f956, %f955, 0fCB40007F;
	neg.f32 	%f957, %f956;
	fma.rn.f32 	%f958, %f950, 0f3FB8AA3B, %f957;
	fma.rn.f32 	%f959, %f950, 0f32A57060, %f958;
	mov.b32 	%r123, %f955;
	shl.b32 	%r124, %r123, 23;
	mov.b32 	%f960, %r124;
	ex2.approx.ftz.f32 	%f961, %f959;
	mul.f32 	%f962, %f961, %f960;
	mul.f32 	%f963, %f962, 0f3FE2DFC5;
	mul.f32 	%f964, %f151, %f963;
	div.rn.f32 	%f965, %f948, %f964;
	mul.f32 	%f966, %f134, %f183;
	mul.f32 	%f967, %f132, %f944;
	div.rn.f32 	%f968, %f967, %f150;
	fma.rn.f32 	%f969, %f968, 0f3BBB989D, 0f3F000000;
	cvt.sat.f32.f32 	%f970, %f969;
	fma.rm.f32 	%f971, %f970, %f954, %f953;
	add.f32 	%f972, %f971, 0fCB40007F;
	neg.f32 	%f973, %f972;
	fma.rn.f32 	%f974, %f968, 0f3FB8AA3B, %f973;
	fma.rn.f32 	%f975, %f968, 0f32A57060, %f974;
	mov.b32 	%r125, %f971;
	shl.b32 	%r126, %r125, 23;
	mov.b32 	%f976, %r126;
	ex2.approx.ftz.f32 	%f977, %f975;
	mul.f32 	%f978, %f977, %f976;
	mul.f32 	%f979, %f978, 0f3FE2DFC5;
	mul.f32 	%f980, %f151, %f979;
	div.rn.f32 	%f981, %f966, %f980;
	sub.f32 	%f982, %f965, %f981;
	mul.f32 	%f184, %f938, %f982;
	mul.f32 	%f983, %f130, %f943;
	mul.f32 	%f984, %f150, %f963;
	div.rn.f32 	%f985, %f983, %f984;
	mul.f32 	%f986, %f130, %f183;
	mul.f32 	%f987, %f150, %f979;
	div.rn.f32 	%f988, %f986, %f987;
	sub.f32 	%f989, %f985, %f988;
	mul.f32 	%f990, %f1628, 0f41490FDB;
	mul.f32 	%f991, %f135, %f943;
	div.rn.f32 	%f992, %f991, %f964;
	mul.f32 	%f993, %f134, %f947;
	mul.f32 	%f994, %f150, %f151;
	mul.f32 	%f995, %f994, %f963;
	div.rn.f32 	%f996, %f993, %f995;
	sub.f32 	%f997, %f996, %f992;
	mul.f32 	%f998, %f135, %f183;
	div.rn.f32 	%f999, %f998, %f980;
	add.f32 	%f1000, %f999, %f997;
	mul.f32 	%f1001, %f134, %f945;
	mul.f32 	%f1002, %f994, %f979;
	div.rn.f32 	%f1003, %f1001, %f1002;
	sub.f32 	%f1004, %f1000, %f1003;
	mul.f32 	%f1005, %f150, 0f40490FDB;
	mul.f32 	%f1006, %f1005, %f1004;
	fma.rn.f32 	%f185, %f990, %f989, %f1006;
	mul.f32 	%f1007, %f353, %f943;
	div.rn.f32 	%f186, %f1007, %f1628;
	abs.f32 	%f1008, %f186;
	setp.ltu.f32 	%p74, %f1008, 0f3F8060FE;
	setp.ge.f32 	%p75, %f1008, 0f3F8060FE;
	mul.f32 	%f1009, %f186, %f186;
	selp.f32 	%f1010, %f1008, %f1009, %p75;
	selp.f32 	%f1011, 0f38EB4C3A, 0f38B1E96A, %p75;
	selp.f32 	%f1012, 0fBAAE005B, 0fBA574D20, %p75;
	fma.rn.f32 	%f1013, %f1011, %f1010, %f1012;
	selp.f32 	%f1014, 0f3C09919F, 0f3BAAD5EA, %p75;
	fma.rn.f32 	%f1015, %f1013, %f1010, %f1014;
	selp.f32 	%f1016, 0fBD24D99A, 0fBCDC1BE7, %p75;
	fma.rn.f32 	%f1017, %f1015, %f1010, %f1016;
	selp.f32 	%f1018, 0f3E235519, 0f3DE718AF, %p75;
	fma.rn.f32 	%f1019, %f1017, %f1010, %f1018;
	selp.f32 	%f1020, 0f3F69B4F9, 0fBEC093AC, %p75;
	fma.rn.f32 	%f1021, %f1019, %f1010, %f1020;
	selp.f32 	%f1022, 0f3F210A14, 0f3E0375D3, %p75;
	fma.rn.f32 	%f1023, %f1021, %f1010, %f1022;
	neg.f32 	%f1024, %f1010;
	selp.f32 	%f1025, %f1024, %f186, %p75;
	fma.rn.f32 	%f1611, %f1023, %f1025, %f1025;
	@%p74 bra 	$L__BB0_70;
	ex2.approx.ftz.f32 	%f1026, %f1611;
	mov.f32 	%f1027, 0f3F800000;
	sub.f32 	%f1028, %f1027, %f1026;
	copysign.f32 	%f1611, %f186, %f1028;
$L__BB0_70:
	mul.f32 	%f1029, %f353, %f183;
	div.rn.f32 	%f190, %f1029, %f1628;
	abs.f32 	%f1030, %f190;
	setp.ltu.f32 	%p76, %f1030, 0f3F8060FE;
	setp.ge.f32 	%p77, %f1030, 0f3F8060FE;
	mul.f32 	%f1031, %f190, %f190;
	selp.f32 	%f1032, %f1030, %f1031, %p77;
	selp.f32 	%f1033, 0f38EB4C3A, 0f38B1E96A, %p77;
	selp.f32 	%f1034, 0fBAAE005B, 0fBA574D20, %p77;
	fma.rn.f32 	%f1035, %f1033, %f1032, %f1034;
	selp.f32 	%f1036, 0f3C09919F, 0f3BAAD5EA, %p77;
	fma.rn.f32 	%f1037, %f1035, %f1032, %f1036;
	selp.f32 	%f1038, 0fBD24D99A, 0fBCDC1BE7, %p77;
	fma.rn.f32 	%f1039, %f1037, %f1032, %f1038;
	selp.f32 	%f1040, 0f3E235519, 0f3DE718AF, %p77;
	fma.rn.f32 	%f1041, %f1039, %f1032, %f1040;
	selp.f32 	%f1042, 0f3F69B4F9, 0fBEC093AC, %p77;
	fma.rn.f32 	%f1043, %f1041, %f1032, %f1042;
	selp.f32 	%f1044, 0f3F210A14, 0f3E0375D3, %p77;
	fma.rn.f32 	%f1045, %f1043, %f1032, %f1044;
	neg.f32 	%f1046, %f1032;
	selp.f32 	%f1047, %f1046, %f190, %p77;
	fma.rn.f32 	%f1612, %f1045, %f1047, %f1047;
	@%p76 bra 	$L__BB0_72;
	ex2.approx.ftz.f32 	%f1048, %f1612;
	mov.f32 	%f1049, 0f3F800000;
	sub.f32 	%f1050, %f1049, %f1048;
	copysign.f32 	%f1612, %f190, %f1050;
$L__BB0_72:
	mul.f32 	%f1051, %f1628, %f176;
	div.rn.f32 	%f1052, %f130, %f1051;
	mul.f32 	%f1053, %f1628, %f175;
	div.rn.f32 	%f1054, %f130, %f1053;
	sub.f32 	%f1055, %f1054, %f1052;
	mul.f32 	%f1056, %f148, %f1055;
	mul.f32 	%f1057, %f150, %f1056;
	div.rn.f32 	%f1058, %f1057, %f133;
	sub.f32 	%f1059, %f1612, %f1611;
	fma.rn.f32 	%f1060, %f1059, 0f40C90FDB, %f185;
	mul.f32 	%f1061, %f147, %f1060;
	div.rn.f32 	%f1062, %f1061, %f133;
	mul.wide.u32 	%rd57, %r162, 4;
	add.s64 	%rd58, %rd39, %rd57;
	ld.f32 	%f1063, [%rd58];
	div.rn.f32 	%f1064, %f1063, %f174;
	mul.f32 	%f1065, %f174, %f174;
	add.f32 	%f1066, %f1064, 0fBF800000;
	fma.rn.f32 	%f1613, %f1058, %f1066, %f1613;
	div.rn.f32 	%f1067, %f184, %f133;
	mul.f32 	%f1068, %f1067, %f1066;
	mul.f32 	%f1069, %f1063, %f1058;
	mul.f32 	%f1070, %f1058, %f1069;
	div.rn.f32 	%f1071, %f1070, %f1065;
	sub.f32 	%f1072, %f1068, %f1071;
	add.f32 	%f1617, %f1617, %f1072;
	fma.rn.f32 	%f1614, %f181, %f1066, %f1614;
	mul.f32 	%f1073, %f1066, 0f00000000;
	mul.f32 	%f1074, %f1063, %f181;
	mul.f32 	%f1075, %f181, %f1074;
	div.rn.f32 	%f1076, %f1075, %f1065;
	sub.f32 	%f1077, %f1073, %f1076;
	add.f32 	%f1618, %f1618, %f1077;
	fma.rn.f32 	%f1615, %f1066, %f54, %f1615;
	mul.f32 	%f1078, %f1063, %f54;
	mul.f32 	%f1079, %f1078, %f54;
	div.rn.f32 	%f1080, %f1079, %f1065;
	sub.f32 	%f1081, %f1073, %f1080;
	add.f32 	%f1619, %f1619, %f1081;
	fma.rn.f32 	%f1616, %f182, %f1066, %f1616;
	mul.f32 	%f1082, %f1062, %f1066;
	mul.f32 	%f1083, %f1063, %f182;
	mul.f32 	%f1084, %f182, %f1083;
	div.rn.f32 	%f1085, %f1084, %f1065;
	sub.f32 	%f1086, %f1082, %f1085;
	add.f32 	%f1620, %f1620, %f1086;
	add.s32 	%r162, %r162, 1;
	cvt.rn.f32.u32 	%f1606, %r162;
	setp.gt.f32 	%p78, %f54, %f1606;
	@%p78 bra 	$L__BB0_60;
$L__BB0_73:
	div.rn.f32 	%f211, %f1613, %f1617;
	div.rn.f32 	%f1087, %f1614, %f1618;
	div.rn.f32 	%f1088, %f1615, %f1619;
	div.rn.f32 	%f212, %f1616, %f1620;
	cvt.f64.f32 	%fd5, %f1631;
	cvt.f64.f32 	%fd6, %f211;
	cvt.f64.f32 	%fd7, %f1630;
	cvt.f64.f32 	%fd8, %f1087;
	cvt.f64.f32 	%fd9, %f1629;
	cvt.f64.f32 	%fd10, %f1088;
	cvt.f64.f32 	%fd11, %f1628;
	cvt.f64.f32 	%fd12, %f212;
	mov.b32 	%r163, 0;
	mov.f64 	%fd76, 0d3FF0000000000000;
$L__BB0_74:
	mul.f64 	%fd38, %fd76, %fd6;
	sub.f64 	%fd39, %fd5, %fd38;
	cvt.rn.f32.f64 	%f213, %fd39;
	mul.f64 	%fd40, %fd76, %fd8;
	sub.f64 	%fd41, %fd7, %fd40;
	cvt.rn.f32.f64 	%f214, %fd41;
	mul.f64 	%fd42, %fd76, %fd10;
	sub.f64 	%fd43, %fd9, %fd42;
	cvt.rn.f32.f64 	%f215, %fd43;
	mul.f64 	%fd44, %fd76, %fd12;
	sub.f64 	%fd45, %fd11, %fd44;
	cvt.rn.f32.f64 	%f216, %fd45;
	setp.lt.f32 	%p79, %f215, 0f3F800000;
	mov.f32 	%f1621, 0f3F800000;
	@%p79 bra 	$L__BB0_77;
	cvt.f64.f32 	%fd46, %f215;
	setp.geu.f64 	%p80, %fd3, %fd46;
	mov.f32 	%f1621, %f215;
	@%p80 bra 	$L__BB0_77;
	mov.f32 	%f1621, %f136;
$L__BB0_77:
	setp.eq.s32 	%p81, %r99, 0;
	mov.f32 	%f1626, 0f00000000;
	@%p81 bra 	$L__BB0_84;
	mul.f32 	%f218, %f1621, %f54;
	mul.f32 	%f1092, %f214, %f54;
	mul.f32 	%f1093, %f1092, 0f40490FDB;
	mul.f32 	%f1094, %f1093, %f216;
	mul.f32 	%f219, %f1094, %f216;
	mov.b32 	%r164, 0;
	mov.f32 	%f1622, 0f00000000;
	mov.u64 	%rd75, %rd39;
	mov.f32 	%f1626, %f1622;
$L__BB0_79:
	fma.rn.f32 	%f222, %f351, %f1622, %f128;
	sub.f32 	%f1095, %f222, %f129;
	sub.f32 	%f1096, %f1095, %f213;
	mul.f32 	%f1097, %f353, %f1096;
	div.rn.f32 	%f223, %f1097, %f216;
	abs.f32 	%f1098, %f223;
	setp.ltu.f32 	%p82, %f1098, 0f3F8060FE;
	setp.ge.f32 	%p83, %f1098, 0f3F8060FE;
	mul.f32 	%f1099, %f223, %f223;
	selp.f32 	%f1100, %f1098, %f1099, %p83;
	selp.f32 	%f1101, 0f38EB4C3A, 0f38B1E96A, %p83;
	selp.f32 	%f1102, 0fBAAE005B, 0fBA574D20, %p83;
	fma.rn.f32 	%f1103, %f1101, %f1100, %f1102;
	selp.f32 	%f1104, 0f3C09919F, 0f3BAAD5EA, %p83;
	fma.rn.f32 	%f1105, %f1103, %f1100, %f1104;
	selp.f32 	%f1106, 0fBD24D99A, 0fBCDC1BE7, %p83;
	fma.rn.f32 	%f1107, %f1105, %f1100, %f1106;
	selp.f32 	%f1108, 0f3E235519, 0f3DE718AF, %p83;
	fma.rn.f32 	%f1109, %f1107, %f1100, %f1108;
	selp.f32 	%f1110, 0f3F69B4F9, 0fBEC093AC, %p83;
	fma.rn.f32 	%f1111, %f1109, %f1100, %f1110;
	selp.f32 	%f1112, 0f3F210A14, 0f3E0375D3, %p83;
	fma.rn.f32 	%f1113, %f1111, %f1100, %f1112;
	neg.f32 	%f1114, %f1100;
	selp.f32 	%f1115, %f1114, %f223, %p83;
	fma.rn.f32 	%f1624, %f1113, %f1115, %f1115;
	@%p82 bra 	$L__BB0_81;
	ex2.approx.ftz.f32 	%f1116, %f1624;
	mov.f32 	%f1117, 0f3F800000;
	sub.f32 	%f1118, %f1117, %f1116;
	copysign.f32 	%f1624, %f223, %f1118;
$L__BB0_81:
	add.f32 	%f1119, %f129, %f222;
	sub.f32 	%f1120, %f1119, %f213;
	mul.f32 	%f1121, %f353, %f1120;
	div.rn.f32 	%f227, %f1121, %f216;
	abs.f32 	%f1122, %f227;
	setp.ltu.f32 	%p84, %f1122, 0f3F8060FE;
	setp.ge.f32 	%p85, %f1122, 0f3F8060FE;
	mul.f32 	%f1123, %f227, %f227;
	selp.f32 	%f1124, %f1122, %f1123, %p85;
	selp.f32 	%f1125, 0f38EB4C3A, 0f38B1E96A, %p85;
	selp.f32 	%f1126, 0fBAAE005B, 0fBA574D20, %p85;
	fma.rn.f32 	%f1127, %f1125, %f1124, %f1126;
	selp.f32 	%f1128, 0f3C09919F, 0f3BAAD5EA, %p85;
	fma.rn.f32 	%f1129, %f1127, %f1124, %f1128;
	selp.f32 	%f1130, 0fBD24D99A, 0fBCDC1BE7, %p85;
	fma.rn.f32 	%f1131, %f1129, %f1124, %f1130;
	selp.f32 	%f1132, 0f3E235519, 0f3DE718AF, %p85;
	fma.rn.f32 	%f1133, %f1131, %f1124, %f1132;
	selp.f32 	%f1134, 0f3F69B4F9, 0fBEC093AC, %p85;
	fma.rn.f32 	%f1135, %f1133, %f1124, %f1134;
	selp.f32 	%f1136, 0f3F210A14, 0f3E0375D3, %p85;
	fma.rn.f32 	%f1137, %f1135, %f1124, %f1136;
	neg.f32 	%f1138, %f1124;
	selp.f32 	%f1139, %f1138, %f227, %p85;
	fma.rn.f32 	%f1625, %f1137, %f1139, %f1139;
	@%p84 bra 	$L__BB0_83;
	ex2.approx.ftz.f32 	%f1140, %f1625;
	mov.f32 	%f1141, 0f3F800000;
	sub.f32 	%f1142, %f1141, %f1140;
	copysign.f32 	%f1625, %f227, %f1142;
$L__BB0_83:
	sub.f32 	%f1143, %f1625, %f1624;
	mul.f32 	%f1144, %f219, %f1143;
	div.rn.f32 	%f1145, %f1144, %f131;
	add.f32 	%f1146, %f218, %f1145;
	ld.f32 	%f1147, [%rd75];
	setp.lt.f32 	%p86, %f1146, 0f00800000;
	mul.f32 	%f1148, %f1146, 0f4B000000;
	selp.f32 	%f1149, %f1148, %f1146, %p86;
	selp.f32 	%f1150, 0fC1B80000, 0f00000000, %p86;
	mov.b32 	%r129, %f1149;
	add.s32 	%r130, %r129, -1059760811;
	and.b32  	%r131, %r130, -8388608;
	sub.s32 	%r132, %r129, %r131;
	mov.b32 	%f1151, %r132;
	cvt.rn.f32.s32 	%f1152, %r131;
	fma.rn.f32 	%f1153, %f1152, 0f34000000, %f1150;
	add.f32 	%f1154, %f1151, 0fBF800000;
	fma.rn.f32 	%f1155, %f1154, 0fBE055027, 0f3E1039F6;
	fma.rn.f32 	%f1156, %f1155, %f1154, 0fBDF8CDCC;
	fma.rn.f32 	%f1157, %f1156, %f1154, 0f3E0F2955;
	fma.rn.f32 	%f1158, %f1157, %f1154, 0fBE2AD8B9;
	fma.rn.f32 	%f1159, %f1158, %f1154, 0f3E4CED0B;
	fma.rn.f32 	%f1160, %f1159, %f1154, 0fBE7FFF22;
	fma.rn.f32 	%f1161, %f1160, %f1154, 0f3EAAAA78;
	fma.rn.f32 	%f1162, %f1161, %f1154, 0fBF000000;
	mul.f32 	%f1163, %f1154, %f1162;
	fma.rn.f32 	%f1164, %f1163, %f1154, %f1154;
	fma.rn.f32 	%f1165, %f1153, 0f3F317218, %f1164;
	setp.gt.u32 	%p87, %r129, 2139095039;
	fma.rn.f32 	%f1166, %f1149, 0f7F800000, 0f7F800000;
	selp.f32 	%f1167, %f1166, %f1165, %p87;
	setp.eq.f32 	%p88, %f1149, 0f00000000;
	selp.f32 	%f1168, 0fFF800000, %f1167, %p88;
	mul.f32 	%f1169, %f1147, %f1168;
	sub.f32 	%f1170, %f1169, %f1146;
	add.f32 	%f1626, %f1626, %f1170;
	add.s32 	%r164, %r164, 1;
	cvt.rn.f32.u32 	%f1622, %r164;
	setp.gt.f32 	%p89, %f54, %f1622;
	add.s64 	%rd75, %rd75, 4;
	@%p89 bra 	$L__BB0_79;
$L__BB0_84:
	setp.gt.f32 	%p90, %f1626, %f1582;
	@%p90 bra 	$L__BB0_86;
	mul.f64 	%fd76, %fd76, 0d3FE0000000000000;
	add.s32 	%r163, %r163, 1;
	setp.ne.s32 	%p91, %r163, 10;
	mov.f32 	%f1626, %f1582;
	@%p91 bra 	$L__BB0_74;
$L__BB0_86:
	mov.f32 	%f1582, %f1626;
	setp.lt.f32 	%p93, %f211, 0f00000000;
	neg.f32 	%f1171, %f211;
	selp.f32 	%f1172, %f1171, %f211, %p93;
	cvt.f64.f32 	%fd47, %f1172;
	setp.lt.f64 	%p94, %fd47, 0d3F1A36E2EB1C432D;
	mov.pred 	%p174, -1;
	@%p94 bra 	$L__BB0_90;
	sub.f32 	%f1173, %f1630, %f214;
	cvt.f64.f32 	%fd48, %f1173;
	add.f64 	%fd49, %fd48, %fd48;
	add.f32 	%f1174, %f1630, %f214;
	cvt.f64.f32 	%fd50, %f1174;
	div.rn.f64 	%fd51, %fd49, %fd50;
	cvt.rn.f32.f64 	%f1175, %fd51;
	setp.lt.f32 	%p96, %f1175, 0f00000000;
	neg.f32 	%f1176, %f1175;
	selp.f32 	%f1177, %f1176, %f1175, %p96;
	cvt.f64.f32 	%fd52, %f1177;
	setp.lt.f64 	%p97, %fd52, 0d3F1A36E2EB1C432D;
	@%p97 bra 	$L__BB0_90;
	setp.lt.f32 	%p99, %f212, 0f00000000;
	neg.f32 	%f1178, %f212;
	selp.f32 	%f1179, %f1178, %f212, %p99;
	cvt.f64.f32 	%fd53, %f1179;
	setp.lt.f64 	%p100, %fd53, 0d3F1A36E2EB1C432D;
	@%p100 bra 	$L__BB0_90;
	mov.pred 	%p174, 0;
	mov.f32 	%f1628, %f216;
	mov.f32 	%f1629, %f1621;
	mov.f32 	%f1630, %f214;
	mov.f32 	%f1631, %f213;
$L__BB0_90:
	selp.u16 	%rs13, 1, 0, %p174;
$L__BB0_91:
	and.b16  	%rs11, %rs12, 255;
	setp.ne.s16 	%p102, %rs11, 0;
	mov.b16 	%rs12, 1;
	@%p102 bra 	$L__BB0_125;
	setp.eq.s32 	%p103, %r22, 0;
	mov.f32 	%f1652, 0f00000000;
	mov.f32 	%f1653, %f1652;
	mov.f32 	%f1654, %f1652;
	mov.f32 	%f1655, %f1652;
	mov.f32 	%f1656, %f1652;
	mov.f32 	%f1657, %f1652;
	mov.f32 	%f1658, %f1652;
	mov.f32 	%f1659, %f1652;
	@%p103 bra 	$L__BB0_107;
	mul.f32 	%f244, %f1669, %f52;
	mul.f32 	%f245, %f244, 0f40490FDB;
	mul.f32 	%f246, %f245, %f1667;
	mul.f32 	%f247, %f1667, %f1667;
	mul.f32 	%f248, %f1667, %f247;
	cvt.f64.f32 	%fd15, %f1670;
	mov.b32 	%r165, 0;
	mov.f32 	%f1652, 0f00000000;
	mov.f32 	%f1645, %f1652;
$L__BB0_94:
	fma.rn.f32 	%f258, %f351, %f1645, %f128;
	sub.f32 	%f1182, %f258, %f129;
	sub.f32 	%f259, %f1182, %f1670;
	mul.f32 	%f1183, %f353, %f259;
	div.rn.f32 	%f260, %f1183, %f1667;
	abs.f32 	%f261, %f260;
	setp.ltu.f32 	%p104, %f261, 0f3F8060FE;
	setp.ge.f32 	%p105, %f261, 0f3F8060FE;
	mul.f32 	%f1184, %f260, %f260;
	selp.f32 	%f1185, %f261, %f1184, %p105;
	selp.f32 	%f1186, 0f38EB4C3A, 0f38B1E96A, %p105;
	selp.f32 	%f1187, 0fBAAE005B, 0fBA574D20, %p105;
	fma.rn.f32 	%f1188, %f1186, %f1185, %f1187;
	selp.f32 	%f1189, 0f3C09919F, 0f3BAAD5EA, %p105;
	fma.rn.f32 	%f1190, %f1188, %f1185, %f1189;
	selp.f32 	%f1191, 0fBD24D99A, 0fBCDC1BE7, %p105;
	fma.rn.f32 	%f1192, %f1190, %f1185, %f1191;
	selp.f32 	%f1193, 0f3E235519, 0f3DE718AF, %p105;
	fma.rn.f32 	%f1194, %f1192, %f1185, %f1193;
	selp.f32 	%f1195, 0f3F69B4F9, 0fBEC093AC, %p105;
	fma.rn.f32 	%f1196, %f1194, %f1185, %f1195;
	selp.f32 	%f1197, 0f3F210A14, 0f3E0375D3, %p105;
	fma.rn.f32 	%f1198, %f1196, %f1185, %f1197;
	neg.f32 	%f1199, %f1185;
	selp.f32 	%f1200, %f1199, %f260, %p105;
	fma.rn.f32 	%f1648, %f1198, %f1200, %f1200;
	mov.f32 	%f1646, %f1648;
	@%p104 bra 	$L__BB0_96;
	ex2.approx.ftz.f32 	%f1201, %f1648;
	mov.f32 	%f1202, 0f3F800000;
	sub.f32 	%f1203, %f1202, %f1201;
	copysign.f32 	%f1646, %f260, %f1203;
$L__BB0_96:
	add.f32 	%f1204, %f129, %f258;
	sub.f32 	%f265, %f1204, %f1670;
	mul.f32 	%f1205, %f353, %f265;
	div.rn.f32 	%f266, %f1205, %f1667;
	abs.f32 	%f267, %f266;
	setp.ltu.f32 	%p106, %f267, 0f3F8060FE;
	setp.ge.f32 	%p107, %f267, 0f3F8060FE;
	mul.f32 	%f1206, %f266, %f266;
	selp.f32 	%f1207, %f267, %f1206, %p107;
	selp.f32 	%f1208, 0f38EB4C3A, 0f38B1E96A, %p107;
	selp.f32 	%f1209, 0fBAAE005B, 0fBA574D20, %p107;
	fma.rn.f32 	%f1210, %f1208, %f1207, %f1209;
	selp.f32 	%f1211, 0f3C09919F, 0f3BAAD5EA, %p107;
	fma.rn.f32 	%f1212, %f1210, %f1207, %f1211;
	selp.f32 	%f1213, 0fBD24D99A, 0fBCDC1BE7, %p107;
	fma.rn.f32 	%f1214, %f1212, %f1207, %f1213;
	selp.f32 	%f1215, 0f3E235519, 0f3DE718AF, %p107;
	fma.rn.f32 	%f1216, %f1214, %f1207, %f1215;
	selp.f32 	%f1217, 0f3F69B4F9, 0fBEC093AC, %p107;
	fma.rn.f32 	%f1218, %f1216, %f1207, %f1217;
	selp.f32 	%f1219, 0f3F210A14, 0f3E0375D3, %p107;
	fma.rn.f32 	%f1220, %f1218, %f1207, %f1219;
	neg.f32 	%f1221, %f1207;
	selp.f32 	%f1222, %f1221, %f266, %p107;
	fma.rn.f32 	%f1649, %f1220, %f1222, %f1222;
	mov.f32 	%f1647, %f1649;
	@%p106 bra 	$L__BB0_98;
	ex2.approx.ftz.f32 	%f1223, %f1649;
	mov.f32 	%f1224, 0f3F800000;
	sub.f32 	%f1225, %f1224, %f1223;
	copysign.f32 	%f1647, %f266, %f1225;
$L__BB0_98:
	sub.f32 	%f1226, %f1647, %f1646;
	mul.f32 	%f1227, %f1667, %f246;
	mul.f32 	%f1228, %f1227, %f1226;
	div.rn.f32 	%f1229, %f1228, %f131;
	fma.rn.f32 	%f271, %f1668, %f52, %f1229;
	mul.f32 	%f1230, %f265, %f265;
	mul.f32 	%f1231, %f259, %f259;
	mul.f32 	%f1232, %f132, %f1231;
	div.rn.f32 	%f1233, %f1232, %f247;
	fma.rn.f32 	%f1234, %f1233, 0f3BBB989D, 0f3F000000;
	cvt.sat.f32.f32 	%f1235, %f1234;
	mov.f32 	%f1236, 0f4B400001;
	mov.f32 	%f1237, 0f437C0000;
	fma.rm.f32 	%f1238, %f1235, %f1237, %f1236;
	add.f32 	%f1239, %f1238, 0fCB40007F;
	neg.f32 	%f1240, %f1239;
	fma.rn.f32 	%f1241, %f1233, 0f3FB8AA3B, %f1240;
	fma.rn.f32 	%f1242, %f1233, 0f32A57060, %f1241;
	mov.b32 	%r134, %f1238;
	shl.b32 	%r135, %r134, 23;
	mov.b32 	%f1243, %r135;
	ex2.approx.ftz.f32 	%f1244, %f1242;
	mul.f32 	%f1245, %f1244, %f1243;
	mul.f32 	%f272, %f1245, 0f3FE2DFC5;
	mul.f32 	%f1246, %f132, %f1230;
	div.rn.f32 	%f1247, %f1246, %f247;
	fma.rn.f32 	%f1248, %f1247, 0f3BBB989D, 0f3F000000;
	cvt.sat.f32.f32 	%f1249, %f1248;
	fma.rm.f32 	%f1250, %f1249, %f1237, %f1236;
	add.f32 	%f1251, %f1250, 0fCB40007F;
	neg.f32 	%f1252, %f1251;
	fma.rn.f32 	%f1253, %f1247, 0f3FB8AA3B, %f1252;
	fma.rn.f32 	%f1254, %f1247, 0f32A57060, %f1253;
	mov.b32 	%r136, %f1250;
	shl.b32 	%r137, %r136, 23;
	mov.b32 	%f1255, %r137;
	ex2.approx.ftz.f32 	%f1256, %f1254;
	mul.f32 	%f1257, %f1256, %f1255;
	mul.f32 	%f273, %f1257, 0f3FE2DFC5;
	@%p104 bra 	$L__BB0_100;
	ex2.approx.ftz.f32 	%f1258, %f1648;
	mov.f32 	%f1259, 0f3F800000;
	sub.f32 	%f1260, %f1259, %f1258;
	copysign.f32 	%f1648, %f260, %f1260;
$L__BB0_100:
	@%p106 bra 	$L__BB0_102;
	ex2.approx.ftz.f32 	%f1261, %f1649;
	mov.f32 	%f1262, 0f3F800000;
	sub.f32 	%f1263, %f1262, %f1261;
	copysign.f32 	%f1649, %f266, %f1263;
$L__BB0_102:
	sub.f32 	%f1264, %f1649, %f1648;
	mul.f32 	%f1265, %f52, 0f40490FDB;
	mul.f32 	%f1266, %f1265, %f247;
	mul.f32 	%f1267, %f1266, %f1264;
	div.rn.f32 	%f278, %f1267, %f133;
	mul.f32 	%f1268, %f130, %f259;
	mul.f32 	%f1269, %f247, %f272;
	div.rn.f32 	%f1270, %f1268, %f1269;
	mul.f32 	%f1271, %f130, %f265;
	mul.f32 	%f1272, %f247, %f273;
	div.rn.f32 	%f1273, %f1271, %f1272;
	sub.f32 	%f1274, %f1270, %f1273;
	mul.f32 	%f1275, %f245, %f247;
	mul.f32 	%f1276, %f1275, %f1274;
	div.rn.f32 	%f1277, %f1276, %f133;
	mul.f32 	%f1278, %f246, %f1264;
	div.rn.f32 	%f1279, %f1278, %f132;
	add.f32 	%f279, %f1277, %f1279;
	cvt.f64.f32 	%fd54, %f258;
	add.f64 	%fd55, %fd1, %fd54;
	sub.f64 	%fd56, %fd55, %fd15;
	cvt.rn.f32.f64 	%f280, %fd56;
	add.f64 	%fd57, %fd2, %fd54;
	sub.f64 	%fd58, %fd57, %fd15;
	cvt.rn.f32.f64 	%f1280, %fd58;
	mul.f32 	%f1281, %f280, %f280;
	mul.f32 	%f1282, %f1281, %f280;
	mul.f32 	%f1283, %f1280, %f1280;
	mul.f32 	%f1284, %f1283, %f1280;
	mul.f32 	%f1285, %f134, %f1280;
	mul.f32 	%f1286, %f132, %f1283;
	div.rn.f32 	%f1287, %f1286, %f247;
	fma.rn.f32 	%f1288, %f1287, 0f3BBB989D, 0f3F000000;
	cvt.sat.f32.f32 	%f1289, %f1288;
	mov.f32 	%f1290, 0f4B400001;
	mov.f32 	%f1291, 0f437C0000;
	fma.rm.f32 	%f1292, %f1289, %f1291, %f1290;
	add.f32 	%f1293, %f1292, 0fCB40007F;
	neg.f32 	%f1294, %f1293;
	fma.rn.f32 	%f1295, %f1287, 0f3FB8AA3B, %f1294;
	fma.rn.f32 	%f1296, %f1287, 0f32A57060, %f1295;
	mov.b32 	%r138, %f1292;
	shl.b32 	%r139, %r138, 23;
	mov.b32 	%f1297, %r139;
	ex2.approx.ftz.f32 	%f1298, %f1296;
	mul.f32 	%f1299, %f1298, %f1297;
	mul.f32 	%f1300, %f1299, 0f3FE2DFC5;
	mul.f32 	%f1301, %f248, %f1300;
	div.rn.f32 	%f1302, %f1285, %f1301;
	mul.f32 	%f1303, %f134, %f280;
	mul.f32 	%f1304, %f132, %f1281;
	div.rn.f32 	%f1305, %f1304, %f247;
	fma.rn.f32 	%f1306, %f1305, 0f3BBB989D, 0f3F000000;
	cvt.sat.f32.f32 	%f1307, %f1306;
	fma.rm.f32 	%f1308, %f1307, %f1291, %f1290;
	add.f32 	%f1309, %f1308, 0fCB40007F;
	neg.f32 	%f1310, %f1309;
	fma.rn.f32 	%f1311, %f1305, 0f3FB8AA3B, %f1310;
	fma.rn.f32 	%f1312, %f1305, 0f32A57060, %f1311;
	mov.b32 	%r140, %f1308;
	shl.b32 	%r141, %r140, 23;
	mov.b32 	%f1313, %r141;
	ex2.approx.ftz.f32 	%f1314, %f1312;
	mul.f32 	%f1315, %f1314, %f1313;
	mul.f32 	%f1316, %f1315, 0f3FE2DFC5;
	mul.f32 	%f1317, %f248, %f1316;
	div.rn.f32 	%f1318, %f1303, %f1317;
	sub.f32 	%f1319, %f1302, %f1318;
	mul.f32 	%f281, %f1275, %f1319;
	mul.f32 	%f1320, %f130, %f1280;
	mul.f32 	%f1321, %f247, %f1300;
	div.rn.f32 	%f1322, %f1320, %f1321;
	mul.f32 	%f1323, %f130, %f280;
	mul.f32 	%f1324, %f247, %f1316;
	div.rn.f32 	%f1325, %f1323, %f1324;
	sub.f32 	%f1326, %f1322, %f1325;
	mul.f32 	%f1327, %f1667, 0f41490FDB;
	mul.f32 	%f1328, %f135, %f1280;
	div.rn.f32 	%f1329, %f1328, %f1301;
	mul.f32 	%f1330, %f134, %f1284;
	mul.f32 	%f1331, %f247, %f248;
	mul.f32 	%f1332, %f1331, %f1300;
	div.rn.f32 	%f1333, %f1330, %f1332;
	sub.f32 	%f1334, %f1333, %f1329;
	mul.f32 	%f1335, %f135, %f280;
	div.rn.f32 	%f1336, %f1335, %f1317;
	add.f32 	%f1337, %f1336, %f1334;
	mul.f32 	%f1338, %f134, %f1282;
	mul.f32 	%f1339, %f1331, %f1316;
	div.rn.f32 	%f1340, %f1338, %f1339;
	sub.f32 	%f1341, %f1337, %f1340;
	mul.f32 	%f1342, %f247, 0f40490FDB;
	mul.f32 	%f1343, %f1342, %f1341;
	fma.rn.f32 	%f282, %f1327, %f1326, %f1343;
	mul.f32 	%f1344, %f353, %f1280;
	div.rn.f32 	%f283, %f1344, %f1667;
	abs.f32 	%f1345, %f283;
	setp.ltu.f32 	%p110, %f1345, 0f3F8060FE;
	setp.ge.f32 	%p111, %f1345, 0f3F8060FE;
	mul.f32 	%f1346, %f283, %f283;
	selp.f32 	%f1347, %f1345, %f1346, %p111;
	selp.f32 	%f1348, 0f38EB4C3A, 0f38B1E96A, %p111;
	selp.f32 	%f1349, 0fBAAE005B, 0fBA574D20, %p111;
	fma.rn.f32 	%f1350, %f1348, %f1347, %f1349;
	selp.f32 	%f1351, 0f3C09919F, 0f3BAAD5EA, %p111;
	fma.rn.f32 	%f1352, %f1350, %f1347, %f1351;
	selp.f32 	%f1353, 0fBD24D99A, 0fBCDC1BE7, %p111;
	fma.rn.f32 	%f1354, %f1352, %f1347, %f1353;
	selp.f32 	%f1355, 0f3E235519, 0f3DE718AF, %p111;
	fma.rn.f32 	%f1356, %f1354, %f1347, %f1355;
	selp.f32 	%f1357, 0f3F69B4F9, 0fBEC093AC, %p111;
	fma.rn.f32 	%f1358, %f1356, %f1347, %f1357;
	selp.f32 	%f1359, 0f3F210A14, 0f3E0375D3, %p111;
	fma.rn.f32 	%f1360, %f1358, %f1347, %f1359;
	neg.f32 	%f1361, %f1347;
	selp.f32 	%f1362, %f1361, %f283, %p111;
	fma.rn.f32 	%f1650, %f1360, %f1362, %f1362;
	@%p110 bra 	$L__BB0_104;
	ex2.approx.ftz.f32 	%f1363, %f1650;
	mov.f32 	%f1364, 0f3F800000;
	sub.f32 	%f1365, %f1364, %f1363;
	copysign.f32 	%f1650, %f283, %f1365;
$L__BB0_104:
	mul.f32 	%f1366, %f353, %f280;
	div.rn.f32 	%f287, %f1366, %f1667;
	abs.f32 	%f1367, %f287;
	setp.ltu.f32 	%p112, %f1367, 0f3F8060FE;
	setp.ge.f32 	%p113, %f1367, 0f3F8060FE;
	mul.f32 	%f1368, %f287, %f287;
	selp.f32 	%f1369, %f1367, %f1368, %p113;
	selp.f32 	%f1370, 0f38EB4C3A, 0f38B1E96A, %p113;
	selp.f32 	%f1371, 0fBAAE005B, 0fBA574D20, %p113;
	fma.rn.f32 	%f1372, %f1370, %f1369, %f1371;
	selp.f32 	%f1373, 0f3C09919F, 0f3BAAD5EA, %p113;
	fma.rn.f32 	%f1374, %f1372, %f1369, %f1373;
	selp.f32 	%f1375, 0fBD24D99A, 0fBCDC1BE7, %p113;
	fma.rn.f32 	%f1376, %f1374, %f1369, %f1375;
	selp.f32 	%f1377, 0f3E235519, 0f3DE718AF, %p113;
	fma.rn.f32 	%f1378, %f1376, %f1369, %f1377;
	selp.f32 	%f1379, 0f3F69B4F9, 0fBEC093AC, %p113;
	fma.rn.f32 	%f1380, %f1378, %f1369, %f1379;
	selp.f32 	%f1381, 0f3F210A14, 0f3E0375D3, %p113;
	fma.rn.f32 	%f1382, %f1380, %f1369, %f1381;
	neg.f32 	%f1383, %f1369;
	selp.f32 	%f1384, %f1383, %f287, %p113;
	fma.rn.f32 	%f1651, %f1382, %f1384, %f1384;
	@%p112 bra 	$L__BB0_106;
	ex2.approx.ftz.f32 	%f1385, %f1651;
	mov.f32 	%f1386, 0f3F800000;
	sub.f32 	%f1387, %f1386, %f1385;
	copysign.f32 	%f1651, %f287, %f1387;
$L__BB0_106:
	mul.f32 	%f1388, %f1667, %f273;
	div.rn.f32 	%f1389, %f130, %f1388;
	mul.f32 	%f1390, %f1667, %f272;
	div.rn.f32 	%f1391, %f130, %f1390;
	sub.f32 	%f1392, %f1391, %f1389;
	mul.f32 	%f1393, %f245, %f1392;
	mul.f32 	%f1394, %f247, %f1393;
	div.rn.f32 	%f1395, %f1394, %f133;
	sub.f32 	%f1396, %f1651, %f1650;
	fma.rn.f32 	%f1397, %f1396, 0f40C90FDB, %f282;
	mul.f32 	%f1398, %f244, %f1397;
	div.rn.f32 	%f1399, %f1398, %f133;
	mul.wide.u32 	%rd59, %r165, 4;
	add.s64 	%rd60, %rd40, %rd59;
	ld.f32 	%f1400, [%rd60];
	div.rn.f32 	%f1401, %f1400, %f271;
	mul.f32 	%f1402, %f271, %f271;
	add.f32 	%f1403, %f1401, 0fBF800000;
	fma.rn.f32 	%f1659, %f1395, %f1403, %f1659;
	div.rn.f32 	%f1404, %f281, %f133;
	mul.f32 	%f1405, %f1404, %f1403;
	mul.f32 	%f1406, %f1400, %f1395;
	mul.f32 	%f1407, %f1395, %f1406;
	div.rn.f32 	%f1408, %f1407, %f1402;
	sub.f32 	%f1409, %f1405, %f1408;
	add.f32 	%f1655, %f1655, %f1409;
	fma.rn.f32 	%f1658, %f278, %f1403, %f1658;
	mul.f32 	%f1410, %f1403, 0f00000000;
	mul.f32 	%f1411, %f1400, %f278;
	mul.f32 	%f1412, %f278, %f1411;
	div.rn.f32 	%f1413, %f1412, %f1402;
	sub.f32 	%f1414, %f1410, %f1413;
	add.f32 	%f1654, %f1654, %f1414;
	fma.rn.f32 	%f1657, %f1403, %f52, %f1657;
	mul.f32 	%f1415, %f1400, %f52;
	mul.f32 	%f1416, %f1415, %f52;
	div.rn.f32 	%f1417, %f1416, %f1402;
	sub.f32 	%f1418, %f1410, %f1417;
	add.f32 	%f1653, %f1653, %f1418;
	fma.rn.f32 	%f1656, %f279, %f1403, %f1656;
	mul.f32 	%f1419, %f1399, %f1403;
	mul.f32 	%f1420, %f1400, %f279;
	mul.f32 	%f1421, %f279, %f1420;
	div.rn.f32 	%f1422, %f1421, %f1402;
	sub.f32 	%f1423, %f1419, %f1422;
	add.f32 	%f1652, %f1652, %f1423;
	add.s32 	%r165, %r165, 1;
	cvt.rn.f32.u32 	%f1645, %r165;
	setp.gt.f32 	%p114, %f52, %f1645;
	@%p114 bra 	$L__BB0_94;
$L__BB0_107:
	div.rn.f32 	%f308, %f1659, %f1655;
	div.rn.f32 	%f1424, %f1658, %f1654;
	div.rn.f32 	%f1425, %f1657, %f1653;
	div.rn.f32 	%f309, %f1656, %f1652;
	cvt.f64.f32 	%fd16, %f1670;
	cvt.f64.f32 	%fd17, %f308;
	cvt.f64.f32 	%fd18, %f1669;
	cvt.f64.f32 	%fd19, %f1424;
	cvt.f64.f32 	%fd20, %f1668;
	cvt.f64.f32 	%fd21, %f1425;
	cvt.f64.f32 	%fd22, %f1667;
	cvt.f64.f32 	%fd23, %f309;
	mov.b32 	%r166, 0;
	mov.f64 	%fd77, 0d3FF0000000000000;
$L__BB0_108:
	mul.f64 	%fd60, %fd77, %fd17;
	sub.f64 	%fd61, %fd16, %fd60;
	cvt.rn.f32.f64 	%f310, %fd61;
	mul.f64 	%fd62, %fd77, %fd19;
	sub.f64 	%fd63, %fd18, %fd62;
	cvt.rn.f32.f64 	%f311, %fd63;
	mul.f64 	%fd64, %fd77, %fd21;
	sub.f64 	%fd65, %fd20, %fd64;
	cvt.rn.f32.f64 	%f312, %fd65;
	mul.f64 	%fd66, %fd77, %fd23;
	sub.f64 	%fd67, %fd22, %fd66;
	cvt.rn.f32.f64 	%f313, %fd67;
	setp.lt.f32 	%p115, %f312, 0f3F800000;
	mov.f32 	%f1660, 0f3F800000;
	@%p115 bra 	$L__BB0_111;
	cvt.f64.f32 	%fd68, %f312;
	setp.geu.f64 	%p116, %fd3, %fd68;
	mov.f32 	%f1660, %f312;
	@%p116 bra 	$L__BB0_111;
	mov.f32 	%f1660, %f136;
$L__BB0_111:
	setp.eq.s32 	%p117, %r22, 0;
	mov.f32 	%f1665, 0f00000000;
	@%p117 bra 	$L__BB0_118;
	mul.f32 	%f315, %f1660, %f52;
	mul.f32 	%f1429, %f311, %f52;
	mul.f32 	%f1430, %f1429, 0f40490FDB;
	mul.f32 	%f1431, %f1430, %f313;
	mul.f32 	%f316, %f1431, %f313;
	mov.b32 	%r167, 0;
	mov.f32 	%f1661, 0f00000000;
	mov.f32 	%f1665, %f1661;
$L__BB0_113:
	fma.rn.f32 	%f319, %f351, %f1661, %f128;
	sub.f32 	%f1432, %f319, %f129;
	sub.f32 	%f1433, %f1432, %f310;
	mul.f32 	%f1434, %f353, %f1433;
	div.rn.f32 	%f320, %f1434, %f313;
	abs.f32 	%f1435, %f320;
	setp.ltu.f32 	%p118, %f1435, 0f3F8060FE;
	setp.ge.f32 	%p119, %f1435, 0f3F8060FE;
	mul.f32 	%f1436, %f320, %f320;
	selp.f32 	%f1437, %f1435, %f1436, %p119;
	selp.f32 	%f1438, 0f38EB4C3A, 0f38B1E96A, %p119;
	selp.f32 	%f1439, 0fBAAE005B, 0fBA574D20, %p119;
	fma.rn.f32 	%f1440, %f1438, %f1437, %f1439;
	selp.f32 	%f1441, 0f3C09919F, 0f3BAAD5EA, %p119;
	fma.rn.f32 	%f1442, %f1440, %f1437, %f1441;
	selp.f32 	%f1443, 0fBD24D99A, 0fBCDC1BE7, %p119;
	fma.rn.f32 	%f1444, %f1442, %f1437, %f1443;
	selp.f32 	%f1445, 0f3E235519, 0f3DE718AF, %p119;
	fma.rn.f32 	%f1446, %f1444, %f1437, %f1445;
	selp.f32 	%f1447, 0f3F69B4F9, 0fBEC093AC, %p119;
	fma.rn.f32 	%f1448, %f1446, %f1437, %f1447;
	selp.f32 	%f1449, 0f3F210A14, 0f3E0375D3, %p119;
	fma.rn.f32 	%f1450, %f1448, %f1437, %f1449;
	neg.f32 	%f1451, %f1437;
	selp.f32 	%f1452, %f1451, %f320, %p119;
	fma.rn.f32 	%f1663, %f1450, %f1452, %f1452;
	@%p118 bra 	$L__BB0_115;
	ex2.approx.ftz.f32 	%f1453, %f1663;
	mov.f32 	%f1454, 0f3F800000;
	sub.f32 	%f1455, %f1454, %f1453;
	copysign.f32 	%f1663, %f320, %f1455;
$L__BB0_115:
	add.f32 	%f1456, %f129, %f319;
	sub.f32 	%f1457, %f1456, %f310;
	mul.f32 	%f1458, %f353, %f1457;
	div.rn.f32 	%f324, %f1458, %f313;
	abs.f32 	%f1459, %f324;
	setp.ltu.f32 	%p120, %f1459, 0f3F8060FE;
	setp.ge.f32 	%p121, %f1459, 0f3F8060FE;
	mul.f32 	%f1460, %f324, %f324;
	selp.f32 	%f1461, %f1459, %f1460, %p121;
	selp.f32 	%f1462, 0f38EB4C3A, 0f38B1E96A, %p121;
	selp.f32 	%f1463, 0fBAAE005B, 0fBA574D20, %p121;
	fma.rn.f32 	%f1464, %f1462, %f1461, %f1463;
	selp.f32 	%f1465, 0f3C09919F, 0f3BAAD5EA, %p121;
	fma.rn.f32 	%f1466, %f1464, %f1461, %f1465;
	selp.f32 	%f1467, 0fBD24D99A, 0fBCDC1BE7, %p121;
	fma.rn.f32 	%f1468, %f1466, %f1461, %f1467;
	selp.f32 	%f1469, 0f3E235519, 0f3DE718AF, %p121;
	fma.rn.f32 	%f1470, %f1468, %f1461, %f1469;
	selp.f32 	%f1471, 0f3F69B4F9, 0fBEC093AC, %p121;
	fma.rn.f32 	%f1472, %f1470, %f1461, %f1471;
	selp.f32 	%f1473, 0f3F210A14, 0f3E0375D3, %p121;
	fma.rn.f32 	%f1474, %f1472, %f1461, %f1473;
	neg.f32 	%f1475, %f1461;
	selp.f32 	%f1476, %f1475, %f324, %p121;
	fma.rn.f32 	%f1664, %f1474, %f1476, %f1476;
	@%p120 bra 	$L__BB0_117;
	ex2.approx.ftz.f32 	%f1477, %f1664;
	mov.f32 	%f1478, 0f3F800000;
	sub.f32 	%f1479, %f1478, %f1477;
	copysign.f32 	%f1664, %f324, %f1479;
$L__BB0_117:
	sub.f32 	%f1480, %f1664, %f1663;
	mul.f32 	%f1481, %f316, %f1480;
	div.rn.f32 	%f1482, %f1481, %f131;
	add.f32 	%f1483, %f315, %f1482;
	mul.wide.u32 	%rd61, %r167, 4;
	add.s64 	%rd62, %rd40, %rd61;
	ld.f32 	%f1484, [%rd62];
	setp.lt.f32 	%p122, %f1483, 0f00800000;
	mul.f32 	%f1485, %f1483, 0f4B000000;
	selp.f32 	%f1486, %f1485, %f1483, %p122;
	selp.f32 	%f1487, 0fC1B80000, 0f00000000, %p122;
	mov.b32 	%r144, %f1486;
	add.s32 	%r145, %r144, -1059760811;
	and.b32  	%r146, %r145, -8388608;
	sub.s32 	%r147, %r144, %r146;
	mov.b32 	%f1488, %r147;
	cvt.rn.f32.s32 	%f1489, %r146;
	fma.rn.f32 	%f1490, %f1489, 0f34000000, %f1487;
	add.f32 	%f1491, %f1488, 0fBF800000;
	fma.rn.f32 	%f1492, %f1491, 0fBE055027, 0f3E1039F6;
	fma.rn.f32 	%f1493, %f1492, %f1491, 0fBDF8CDCC;
	fma.rn.f32 	%f1494, %f1493, %f1491, 0f3E0F2955;
	fma.rn.f32 	%f1495, %f1494, %f1491, 0fBE2AD8B9;
	fma.rn.f32 	%f1496, %f1495, %f1491, 0f3E4CED0B;
	fma.rn.f32 	%f1497, %f1496, %f1491, 0fBE7FFF22;
	fma.rn.f32 	%f1498, %f1497, %f1491, 0f3EAAAA78;
	fma.rn.f32 	%f1499, %f1498, %f1491, 0fBF000000;
	mul.f32 	%f1500, %f1491, %f1499;
	fma.rn.f32 	%f1501, %f1500, %f1491, %f1491;
	fma.rn.f32 	%f1502, %f1490, 0f3F317218, %f1501;
	setp.gt.u32 	%p123, %r144, 2139095039;
	fma.rn.f32 	%f1503, %f1486, 0f7F800000, 0f7F800000;
	selp.f32 	%f1504, %f1503, %f1502, %p123;
	setp.eq.f32 	%p124, %f1486, 0f00000000;
	selp.f32 	%f1505, 0fFF800000, %f1504, %p124;
	mul.f32 	%f1506, %f1484, %f1505;
	sub.f32 	%f1507, %f1506, %f1483;
	add.f32 	%f1665, %f1665, %f1507;
	add.s32 	%r167, %r167, 1;
	cvt.rn.f32.u32 	%f1661, %r167;
	setp.gt.f32 	%p125, %f52, %f1661;
	@%p125 bra 	$L__BB0_113;
$L__BB0_118:
	setp.gt.f32 	%p126, %f1665, %f1587;
	@%p126 bra 	$L__BB0_120;
	mul.f64 	%fd77, %fd77, 0d3FE0000000000000;
	add.s32 	%r166, %r166, 1;
	setp.ne.s32 	%p127, %r166, 10;
	mov.f32 	%f1665, %f1587;
	@%p127 bra 	$L__BB0_108;
$L__BB0_120:
	mov.f32 	%f1587, %f1665;
	setp.lt.f32 	%p129, %f308, 0f00000000;
	neg.f32 	%f1508, %f308;
	selp.f32 	%f1509, %f1508, %f308, %p129;
	cvt.f64.f32 	%fd69, %f1509;
	setp.lt.f64 	%p130, %fd69, 0d3F1A36E2EB1C432D;
	mov.pred 	%p175, -1;
	@%p130 bra 	$L__BB0_124;
	sub.f32 	%f1510, %f1669, %f311;
	cvt.f64.f32 	%fd70, %f1510;
	add.f64 	%fd71, %fd70, %fd70;
	add.f32 	%f1511, %f1669, %f311;
	cvt.f64.f32 	%fd72, %f1511;
	div.rn.f64 	%fd73, %fd71, %fd72;
	cvt.rn.f32.f64 	%f1512, %fd73;
	setp.lt.f32 	%p132, %f1512, 0f00000000;
	neg.f32 	%f1513, %f1512;
	selp.f32 	%f1514, %f1513, %f1512, %p132;
	cvt.f64.f32 	%fd74, %f1514;
	setp.lt.f64 	%p133, %fd74, 0d3F1A36E2EB1C432D;
	@%p133 bra 	$L__BB0_124;
	setp.lt.f32 	%p135, %f309, 0f00000000;
	neg.f32 	%f1515, %f309;
	selp.f32 	%f1516, %f1515, %f309, %p135;
	cvt.f64.f32 	%fd75, %f1516;
	setp.lt.f64 	%p136, %fd75, 0d3F1A36E2EB1C432D;
	@%p136 bra 	$L__BB0_124;
	mov.pred 	%p175, 0;
	mov.f32 	%f1667, %f313;
	mov.f32 	%f1668, %f1660;
	mov.f32 	%f1669, %f311;
	mov.f32 	%f1670, %f310;
$L__BB0_124:
	selp.u16 	%rs12, 1, 0, %p175;
$L__BB0_125:
	setp.eq.s16 	%p138, %rs13, 0;
	setp.eq.s16 	%p139, %rs12, 0;
	or.pred  	%p140, %p138, %p139;
	add.s32 	%r161, %r161, 1;
	setp.lt.s32 	%p141, %r161, %r58;
	and.pred  	%p142, %p140, %p141;
	@%p142 bra 	$L__BB0_57;
$L__BB0_126:
	abs.f32 	%f1517, %f1631;
	setp.equ.f32 	%p143, %f1517, 0f7F800000;
	abs.f32 	%f1518, %f1630;
	setp.equ.f32 	%p144, %f1518, 0f7F800000;
	or.pred  	%p145, %p143, %p144;
	abs.f32 	%f1520, %f1629;
	setp.equ.f32 	%p146, %f1520, 0f7F800000;
	or.pred  	%p147, %p145, %p146;
	@%p147 bra 	$L__BB0_134;
	abs.f32 	%f349, %f1628;
	setp.eq.f32 	%p148, %f349, 0f7F800000;
	@%p148 bra 	$L__BB0_134;
	setp.nan.f32 	%p149, %f349, %f349;
	min.f32 	%f1522, %f1630, %f1629;
	min.f32 	%f1523, %f1522, %f1628;
	setp.lt.f32 	%p150, %f1523, 0f00000000;
	or.pred  	%p151, %p150, %p149;
	abs.f32 	%f1524, %f1670;
	setp.equ.f32 	%p152, %f1524, 0f7F800000;
	or.pred  	%p153, %p151, %p152;
	abs.f32 	%f1526, %f1669;
	setp.equ.f32 	%p154, %f1526, 0f7F800000;
	or.pred  	%p155, %p153, %p154;
	abs.f32 	%f1528, %f1668;
	setp.equ.f32 	%p156, %f1528, 0f7F800000;
	or.pred  	%p157, %p155, %p156;
	@%p157 bra 	$L__BB0_134;
	abs.f32 	%f350, %f1667;
	setp.eq.f32 	%p158, %f350, 0f7F800000;
	@%p158 bra 	$L__BB0_134;
	setp.nan.f32 	%p159, %f350, %f350;
	min.f32 	%f1530, %f1669, %f1668;
	min.f32 	%f1531, %f1530, %f1667;
	setp.lt.f32 	%p160, %f1531, 0f00000000;
	or.pred  	%p161, %p160, %p159;
	@%p161 bra 	$L__BB0_134;
	mul.f32 	%f1532, %f351, %f52;
	setp.gt.f32 	%p162, %f1631, %f1532;
	min.f32 	%f1533, %f1631, %f1670;
	setp.lt.f32 	%p163, %f1533, 0f00000000;
	mul.f32 	%f1534, %f351, %f54;
	setp.gt.f32 	%p164, %f1670, %f1534;
	or.pred  	%p165, %p162, %p164;
	or.pred  	%p166, %p165, %p163;
	@%p166 bra 	$L__BB0_134;
	setp.lt.f32 	%p167, %f1628, 0f3F4CCCCD;
	setp.gt.f32 	%p168, %f1628, 0f40800000;
	or.pred  	%p169, %p167, %p168;
	setp.lt.f32 	%p170, %f1667, 0f3F4CCCCD;
	setp.gt.f32 	%p171, %f1667, 0f40800000;
	or.pred  	%p172, %p170, %p171;
	or.pred  	%p173, %p169, %p172;
	@%p173 bra 	$L__BB0_134;
	ld.param.u32 	%r148, [kernel_M2LEFit_param_7];
	ld.param.u64 	%rd74, [kernel_M2LEFit_param_6];
	div.rn.f32 	%f1536, %f1631, %f351;
	cvt.rn.f32.s32 	%f1537, %r18;
	add.f32 	%f1538, %f1536, %f1537;
	div.rn.f32 	%f1539, %f1670, %f351;
	cvt.rn.f32.s32 	%f1540, %r20;
	add.f32 	%f1541, %f1539, %f1540;
	cvta.to.global.u64 	%rd63, %rd74;
	mul.wide.s32 	%rd64, %r1, 4;
	add.s64 	%rd65, %rd63, %rd64;
	st.global.f32 	[%rd65], %f1538;
	mul.wide.s32 	%rd66, %r148, 4;
	add.s64 	%rd67, %rd65, %rd66;
	st.global.f32 	[%rd67], %f1541;
	add.s64 	%rd68, %rd67, %rd66;
	st.global.f32 	[%rd68], %f1630;
	add.s64 	%rd69, %rd68, %rd66;
	st.global.f32 	[%rd69], %f1669;
	add.s64 	%rd70, %rd69, %rd66;
	st.global.f32 	[%rd70], %f1629;
	add.s64 	%rd71, %rd70, %rd66;
	st.global.f32 	[%rd71], %f1668;
	add.s64 	%rd72, %rd71, %rd66;
	st.global.f32 	[%rd72], %f1628;
	add.s64 	%rd73, %rd72, %rd66;
	st.global.f32 	[%rd73], %f1667;
$L__BB0_134:
	ret;

}


// ===== COMPILED SASS (sm_100) =====

	.target	sm_100

	.elftype	@"ET_EXEC"


//--------------------- .note.nv.tkinfo           --------------------------
	.section	.note.nv.tkinfo,"",@"SHT_NOTE"
	.sectionflags	@"SHF_NOTE_NV_TKINFO"
	.tkinfo
        /*0018*/ 	.word	0x00000002
        /*0030*/ 	.string	""
        /*0030*/ 	.string	"ptxas"
        /*0030*/ 	.string	"Cuda compilation tools, release 13.0, V13.0.88"
        /*0030*/ 	.string	"Build cuda_13.0.r13.0/compiler.36424714_0"
        /*0030*/ 	.string	"-arch sm_100 -m 64 "



//--------------------- .note.nv.cuinfo           --------------------------
	.section	.note.nv.cuinfo,"",@"SHT_NOTE"
	.sectionflags	@"SHF_NOTE_NV_CUINFO"
        /*0018*/ 	.short	0x0002
        /*001a*/ 	.short	0x0064
        /*001c*/ 	.short	0x0082
	.zero		2


//--------------------- .nv.info                  --------------------------
	.section	.nv.info,"",@"SHT_CUDA_INFO"
	.align	4


	//----- nvinfo : EIATTR_REGCOUNT
	.align		4
        /*0000*/ 	.byte	0x04, 0x2f
        /*0002*/ 	.short	(.L_1 - .L_0)
	.align		4
.L_0:
        /*0004*/ 	.word	index@(kernel_M2LEFit)
        /*0008*/ 	.word	0x00000054


	//----- nvinfo : EIATTR_FRAME_SIZE
	.align		4
.L_1:
        /*000c*/ 	.byte	0x04, 0x11
        /*000e*/ 	.short	(.L_3 - .L_2)
	.align		4
.L_2:
        /*0010*/ 	.word	index@($__internal_1_$__cuda_sm3x_div_rn_noftz_f32_slowpath)
        /*0014*/ 	.word	0x00000000


	//----- nvinfo : EIATTR_FRAME_SIZE
	.align		4
.L_3:
        /*0018*/ 	.byte	0x04, 0x11
        /*001a*/ 	.short	(.L_5 - .L_4)
	.align		4
.L_4:
        /*001c*/ 	.word	index@($__internal_0_$__cuda_sm20_div_rn_f64_full)
        /*0020*/ 	.word	0x00000000


	//----- nvinfo : EIATTR_FRAME_SIZE
	.align		4
.L_5:
        /*0024*/ 	.byte	0x04, 0x11
        /*0026*/ 	.short	(.L_7 - .L_6)
	.align		4
.L_6:
        /*0028*/ 	.word	index@(kernel_M2LEFit)
        /*002c*/ 	.word	0x00000000


	//----- nvinfo : EIATTR_MIN_STACK_SIZE
	.align		4
.L_7:
        /*0030*/ 	.byte	0x04, 0x12
        /*0032*/ 	.short	(.L_9 - .L_8)
	.align		4
.L_8:
        /*0034*/ 	.word	index@(kernel_M2LEFit)
        /*0038*/ 	.word	0x00000000
.L_9:


//--------------------- .nv.compat                --------------------------
	.section	.nv.compat,"",@"SHT_CUDA_COMPAT_INFO"
	.align	4
        /*0000*/ 	.byte	0x02, 0x09, 0x00, 0x00, 0x02, 0x02, 0x01, 0x00, 0x02, 0x05, 0x05, 0x00, 0x03, 0x07, 0x01, 0x01
        /*0010*/ 	.byte	0x02, 0x03, 0x00, 0x00, 0x02, 0x06, 0x01, 0x00, 0x04, 0x0b, 0x08, 0x00, 0x01, 0x00, 0x00, 0x00
        /*0020*/ 	.byte	0x00, 0x00, 0x00, 0x00


//--------------------- .nv.info.kernel_M2LEFit   --------------------------
	.section	.nv.info.kernel_M2LEFit,"",@"SHT_CUDA_INFO"
	.sectionflags	@""
	.align	4


	//----- nvinfo : EIATTR_CUDA_API_VERSION
	.align		4
        /*0000*/ 	.byte	0x04, 0x37
        /*0002*/ 	.short	(.L_11 - .L_10)
.L_10:
        /*0004*/ 	.word	0x00000082


	//----- nvinfo : EIATTR_KPARAM_INFO
	.align		4
.L_11:
        /*0008*/ 	.byte	0x04, 0x17
        /*000a*/ 	.short	(.L_13 - .L_12)
.L_12:
        /*000c*/ 	.word	0x00000000
        /*0010*/ 	.short	0x0007
        /*0012*/ 	.short	0x0028
        /*0014*/ 	.byte	0x00, 0xf0, 0x11, 0x00


	//----- nvinfo : EIATTR_KPARAM_INFO
	.align		4
.L_13:
        /*0018*/ 	.byte	0x04, 0x17
        /*001a*/ 	.short	(.L_15 - .L_14)
.L_14:
        /*001c*/ 	.word	0x00000000
        /*0020*/ 	.short	0x0006
        /*0022*/ 	.short	0x0020
        /*0024*/ 	.byte	0x00, 0xf5, 0x21, 0x00


	//----- nvinfo : EIATTR_KPARAM_INFO
	.align		4
.L_15:
        /*0028*/ 	.byte	0x04, 0x17
        /*002a*/ 	.short	(.L_17 - .L_16)
.L_16:
        /*002c*/ 	.word	0x00000000
        /*0030*/ 	.short	0x0005
        /*0032*/ 	.short	0x0018
        /*0034*/ 	.byte	0x00, 0xf0, 0x11, 0x00


	//----- nvinfo : EIATTR_KPARAM_INFO
	.align		4
.L_17:
        /*0038*/ 	.byte	0x04, 0x17
        /*003a*/ 	.short	(.L_19 - .L_18)
.L_18:
        /*003c*/ 	.word	0x00000000
        /*0040*/ 	.short	0x0004
        /*0042*/ 	.short	0x0014
        /*0044*/ 	.byte	0x00, 0xf0, 0x11, 0x00


	//----- nvinfo : EIATTR_KPARAM_INFO
	.align		4
.L_19:
        /*0048*/ 	.byte	0x04, 0x17
        /*004a*/ 	.short	(.L_21 - .L_20)
.L_20:
        /*004c*/ 	.word	0x00000000
        /*0050*/ 	.short	0x0003
        /*0052*/ 	.short	0x0010
        /*0054*/ 	.byte	0x00, 0xf0, 0x11, 0x00


	//----- nvinfo : EIATTR_KPARAM_INFO
	.align		4
.L_21:
        /*0058*/ 	.byte	0x04, 0x17
        /*005a*/ 	.short	(.L_23 - .L_22)
.L_22:
        /*005c*/ 	.word	0x00000000
        /*0060*/ 	.short	0x0002
        /*0062*/ 	.short	0x000c
        /*0064*/ 	.byte	0x00, 0xf0, 0x11, 0x00


	//----- nvinfo : EIATTR_KPARAM_INFO
	.align		4
.L_23:
        /*0068*/ 	.byte	0x04, 0x17
        /*006a*/ 	.short	(.L_25 - .L_24)
.L_24:
        /*006c*/ 	.word	0x00000000
        /*0070*/ 	.short	0x0001
        /*0072*/ 	.short	0x0008
        /*0074*/ 	.byte	0x00, 0xf0, 0x11, 0x00


	//----- nvinfo : EIATTR_KPARAM_INFO
	.align		4
.L_25:
        /*0078*/ 	.byte	0x04, 0x17
        /*007a*/ 	.short	(.L_27 - .L_26)
.L_26:
        /*007c*/ 	.word	0x00000000
        /*0080*/ 	.short	0x0000
        /*0082*/ 	.short	0x0000
        /*0084*/ 	.byte	0x00, 0xf5, 0x21, 0x00


	//----- nvinfo : EIATTR_SPARSE_MMA_MASK
	.align		4
.L_27:
        /*0088*/ 	.byte	0x03, 0x50
        /*008a*/ 	.short	0x0000


	//----- nvinfo : EIATTR_MAXREG_COUNT
	.align		4
        /*008c*/ 	.byte	0x03, 0x1b
        /*008e*/ 	.short	0x00ff


	//----- nvinfo : EIATTR_EXTERNS
	.align		4
        /*0090*/ 	.byte	0x04, 0x0f
        /*0092*/ 	.short	(.L_29 - .L_28)


	//   ....[0]....
	.align		4
.L_28:
        /*0094*/ 	.word	index@(malloc)


	//----- nvinfo : EIATTR_MERCURY_ISA_VERSION
	.align		4
.L_29:
        /*0098*/ 	.byte	0x03, 0x5f
        /*009a*/ 	.short	0x0101


	//----- nvinfo : EIATTR_VRC_CTA_INIT_COUNT
	.align		4
        /*009c*/ 	.byte	0x02, 0x4a
	.zero		1
	.zero		1


	//----- nvinfo : EIATTR_SYSCALL_OFFSETS
	.align		4
        /*00a0*/ 	.byte	0x04, 0x46
        /*00a2*/ 	.short	(.L_31 - .L_30)


	//   ....[0]....
.L_30:
        /*00a4*/ 	.word	0x000013c0


	//   ....[1]....
        /*00a8*/ 	.word	0x00001440


	//   ....[2]....
        /*00ac*/ 	.word	0x00001d10


	//   ....[3]....
        /*00b0*/ 	.word	0x00001d80


	//----- nvinfo : EIATTR_EXIT_INSTR_OFFSETS
	.align		4
.L_31:
        /*00b4*/ 	.byte	0x04, 0x1c
        /*00b6*/ 	.short	(.L_33 - .L_32)


	//   ....[0]....
.L_32:
        /*00b8*/ 	.word	0x00001340


	//   ....[1]....
        /*00bc*/ 	.word	0x0000d220


	//   ....[2]....
        /*00c0*/ 	.word	0x0000d240


	//   ....[3]....
        /*00c4*/ 	.word	0x0000d2b0


	//   ....[4]....
        /*00c8*/ 	.word	0x0000d2d0


	//   ....[5]....
        /*00cc*/ 	.word	0x0000d310


	//   ....[6]....
        /*00d0*/ 	.word	0x0000d390


	//   ....[7]....
        /*00d4*/ 	.word	0x0000d3f0


	//   ....[8]....
        /*00d8*/ 	.word	0x0000d770


	//----- nvinfo : EIATTR_CRS_STACK_SIZE
	.align		4
.L_33:
        /*00dc*/ 	.byte	0x04, 0x1e
        /*00de*/ 	.short	(.L_35 - .L_34)
.L_34:
        /*00e0*/ 	.word	0x00000000


	//----- nvinfo : EIATTR_CBANK_PARAM_SIZE
	.align		4
.L_35:
        /*00e4*/ 	.byte	0x03, 0x19
        /*00e6*/ 	.short	0x002c


	//----- nvinfo : EIATTR_PARAM_CBANK
	.align		4
        /*00e8*/ 	.byte	0x04, 0x0a
        /*00ea*/ 	.short	(.L_37 - .L_36)
	.align		4
.L_36:
        /*00ec*/ 	.word	index@(.nv.constant0.kernel_M2LEFit)
        /*00f0*/ 	.short	0x0380
        /*00f2*/ 	.short	0x002c


	//----- nvinfo : EIATTR_SW_WAR
	.align		4
.L_37:
        /*00f4*/ 	.byte	0x04, 0x36
        /*00f6*/ 	.short	(.L_39 - .L_38)
.L_38:
        /*00f8*/ 	.word	0x00000008
.L_39:


//--------------------- .nv.callgraph             --------------------------
	.section	.nv.callgraph,"",@"SHT_CUDA_CALLGRAPH"
	.align	4
	.sectionentsize	8
	.align		4
        /*0000*/ 	.word	0x00000000
	.align		4
        /*0004*/ 	.word	0xffffffff
	.align		4
        /*0008*/ 	.word	index@(kernel_M2LEFit)
	.align		4
        /*000c*/ 	.word	index@(malloc)
	.align		4
        /*0010*/ 	.word	0x00000000
	.align		4
        /*0014*/ 	.word	0xfffffffe
	.align		4
        /*0018*/ 	.word	0x00000000
	.align		4
        /*001c*/ 	.word	0xfffffffd
	.align		4
        /*0020*/ 	.word	0x00000000
	.align		4
        /*0024*/ 	.word	0xfffffffc


//--------------------- .nv.constant4             --------------------------
	.section	.nv.constant4,"a",@progbits
	.align	8
	.align		8
.nv.constant4:
        /*0000*/ 	.dword	malloc


//--------------------- .text.kernel_M2LEFit      --------------------------
	.section	.text.kernel_M2LEFit,"ax",@progbits
	.align	128
        .global         kernel_M2LEFit
        .type           kernel_M2LEFit,@function
        .size           kernel_M2LEFit,(.L_x_282 - kernel_M2LEFit)
        .other          kernel_M2LEFit,@"STO_CUDA_ENTRY STV_DEFAULT"
kernel_M2LEFit:
.text.kernel_M2LEFit:
[----:B------:R-:W0:Y:S01]  /*0000*/  LDC R1, c[0x0][0x37c] ;  /* 0x0000df00ff017b82 */ /* 0x000e220000000800 */
[----:B------:R-:W1:Y:S07]  /*0010*/  S2R R26, SR_TID.X ;  /* 0x00000000001a7919 */ /* 0x000e6e0000002100 */
[----:B------:R-:W2:Y:S01]  /*0020*/  LDC R9, c[0x0][0x388] ;  /* 0x0000e200ff097b82 */ /* 0x000ea20000000800 */
[----:B------:R-:W3:Y:S01]  /*0030*/  LDCU.64 UR36, c[0x0][0x358] ;  /* 0x00006b00ff2477ac */ /* 0x000ee20008000a00 */
[----:B------:R-:W-:Y:S01]  /*0040*/  HFMA2 R8, -RZ, RZ, 0, 0 ;  /* 0x00000000ff087431 */ /* 0x000fe200000001ff */
[----:B------:R-:W-:-:S05]  /*0050*/  CS2R R6, SRZ ;  /* 0x0000000000067805 */ /* 0x000fca000001ff00 */
[----:B------:R-:W1:Y:S08]  /*0060*/  S2UR UR4, SR_CTAID.X ;  /* 0x00000000000479c3 */ /* 0x000e700000002500 */
[----:B------:R-:W1:Y:S08]  /*0070*/  LDC R0, c[0x0][0x360] ;  /* 0x0000d800ff007b82 */ /* 0x000e700000000800 */
[----:B------:R-:W4:Y:S01]  /*0080*/  LDC.64 R34, c[0x0][0x380] ;  /* 0x0000e000ff227b82 */ /* 0x000f220000000a00 */
[----:B--2---:R-:W-:Y:S01]  /*0090*/  ISETP.GE.AND P0, PT, R9, 0x1, PT ;  /* 0x000000010900780c */ /* 0x004fe20003f06270 */
[----:B-1----:R-:W-:-:S02]  /*00a0*/  IMAD R26, R0, UR4, R26 ;  /* 0x00000004001a7c24 */ /* 0x002fc4000f8e021a */
[----:B------:R-:W-:-:S04]  /*00b0*/  IMAD R0, R9, R9, RZ ;  /* 0x0000000909007224 */ /* 0x000fc800078e02ff */
[----:B------:R-:W-:-:S04]  /*00c0*/  IMAD R0, R0, R26, RZ ;  /* 0x0000001a00007224 */ /* 0x000fc800078e02ff */
[----:B----4-:R-:W-:Y:S02]  /*00d0*/  IMAD.WIDE.U32 R34, R0, 0x4, R34 ;  /* 0x0000000400227825 */ /* 0x010fe400078e0022 */
[----:B0--3--:R-:W-:Y:S05]  /*00e0*/  @!P0 BRA `(.L_x_0) ;  /* 0x0000000c00c08947 */ /* 0x009fea0003800000 */
[C---:B------:R-:W-:Y:S02]  /*00f0*/  LOP3.LUT R27, R9.reuse, 0xf, RZ, 0xc0, !PT ;  /* 0x0000000f091b7812 */ /* 0x040fe400078ec0ff */
[----:B------:R-:W-:Y:S02]  /*0100*/  CS2R R6, SRZ ;  /* 0x0000000000067805 */ /* 0x000fe4000001ff00 */
[----:B------:R-:W-:Y:S01]  /*0110*/  LOP3.LUT R29, R9, 0x7, RZ, 0xc0, !PT ;  /* 0x00000007091d7812 */ /* 0x000fe200078ec0ff */
[----:B------:R-:W-:Y:S01]  /*0120*/  UMOV UR4, URZ ;  /* 0x000000ff00047c82 */ /* 0x000fe20008000000 */
[----:B------:R-:W-:Y:S02]  /*0130*/  IADD3 R0, PT, PT, R27, -0x1, RZ ;  /* 0xffffffff1b007810 */ /* 0x000fe40007ffe0ff */
[----:B------:R-:W-:Y:S02]  /*0140*/  IADD3 R2, PT, PT, R29, -0x1, RZ ;  /* 0xffffffff1d027810 */ /* 0x000fe40007ffe0ff */
[----:B------:R-:W-:-:S02]  /*0150*/  ISETP.GE.U32.AND P0, PT, R0, 0x7, PT ;  /* 0x000000070000780c */ /* 0x000fc40003f06070 */
[C---:B------:R-:W-:Y:S02]  /*0160*/  LOP3.LUT R0, R9.reuse, 0x7ffffff0, RZ, 0xc0, !PT ;  /* 0x7ffffff009007812 */ /* 0x040fe400078ec0ff */
[----:B------:R-:W-:Y:S02]  /*0170*/  ISETP.GE.U32.AND P1, PT, R2, 0x3, PT ;  /* 0x000000030200780c */ /* 0x000fe40003f26070 */
[----:B------:R-:W-:Y:S02]  /*0180*/  LOP3.LUT R9, R9, 0x3, RZ, 0xc0, !PT ;  /* 0x0000000309097812 */ /* 0x000fe400078ec0ff */
[----:B------:R-:W-:-:S09]  /*0190*/  MOV R8, RZ ;  /* 0x000000ff00087202 */ /* 0x000fd20000000f00 */
.L_x_6:
[----:B------:R-:W0:Y:S01]  /*01a0*/  LDCU UR6, c[0x0][0x388] ;  /* 0x00007100ff0677ac */ /* 0x000e220008000800 */
[----:B------:R-:W-:Y:S02]  /*01b0*/  I2FP.F32.U32 R28, UR4 ;  /* 0x00000004001c7c45 */ /* 0x000fe40008201000 */
[----:B------:R-:W-:Y:S01]  /*01c0*/  MOV R10, RZ ;  /* 0x000000ff000a7202 */ /* 0x000fe20000000f00 */
[----:B0-----:R-:W-:Y:S02]  /*01d0*/  UISETP.GE.U32.AND UP0, UPT, UR6, 0x10, UPT ;  /* 0x000000100600788c */ /* 0x001fe4000bf06070 */
[----:B------:R-:W-:Y:S02]  /*01e0*/  UIMAD UR5, UR4, UR6, URZ ;  /* 0x00000006040572a4 */ /* 0x000fe4000f8e02ff */
[----:B------:R-:W-:-:S04]  /*01f0*/  UIADD3 UR4, UPT, UPT, UR4, 0x1, URZ ;  /* 0x0000000104047890 */ /* 0x000fc8000fffe0ff */
[----:B------:R-:W-:Y:S01]  /*0200*/  UISETP.NE.AND UP1, UPT, UR4, UR6, UPT ;  /* 0x000000060400728c */ /* 0x000fe2000bf25270 */
[----:B------:R-:W-:Y:S10]  /*0210*/  BRA.U !UP0, `(.L_x_1) ;  /* 0x0000000508987547 */ /* 0x000ff4000b800000 */
[----:B------:R-:W-:-:S07]  /*0220*/  HFMA2 R4, -RZ, RZ, 0, 0 ;  /* 0x00000000ff047431 */ /* 0x000fce00000001ff */
.L_x_2:
[----:B------:R-:W-:-:S05]  /*0230*/  IADD3 R2, PT, PT, R4, UR5, RZ ;  /* 0x0000000504027c10 */ /* 0x000fca000fffe0ff */
[----:B------:R-:W-:-:S05]  /*0240*/  IMAD.WIDE.U32 R2, R2, 0x4, R34 ;  /* 0x0000000402027825 */ /* 0x000fca00078e0022 */
[----:B------:R-:W2:Y:S04]  /*0250*/  LDG.E R5, desc[UR36][R2.64] ;  /* 0x0000002402057981 */ /* 0x000ea8000c1e1900 */
[----:B------:R-:W3:Y:S04]  /*0260*/  LDG.E R11, desc[UR36][R2.64+0x4] ;  /* 0x00000424020b7981 */ /* 0x000ee8000c1e1900 */
[----:B------:R-:W4:Y:S04]  /*0270*/  LDG.E R12, desc[UR36][R2.64+0x8] ;  /* 0x00000824020c7981 */ /* 0x000f28000c1e1900 */
[----:B------:R-:W5:Y:S04]  /*0280*/  LDG.E R13, desc[UR36][R2.64+0xc] ;  /* 0x00000c24020d7981 */ /* 0x000f68000c1e1900 */
        /* <DEDUP_REMOVED lines=11> */
[----:B------:R0:W5:Y:S01]  /*0340*/  LDG.E R25, desc[UR36][R2.64+0x3c] ;  /* 0x00003c2402197981 */ /* 0x000162000c1e1900 */
[----:B------:R-:W-:-:S02]  /*0350*/  I2FP.F32.U32 R10, R4 ;  /* 0x00000004000a7245 */ /* 0x000fc40000201000 */
[C---:B0-----:R-:W-:Y:S02]  /*0360*/  IADD3 R2, PT, PT, R4.reuse, 0x1, RZ ;  /* 0x0000000104027810 */ /* 0x041fe40007ffe0ff */
[C---:B------:R-:W-:Y:S02]  /*0370*/  IADD3 R3, PT, PT, R4.reuse, 0x2, RZ ;  /* 0x0000000204037810 */ /* 0x040fe40007ffe0ff */
[----:B------:R-:W-:Y:S02]  /*0380*/  I2FP.F32.U32 R2, R2 ;  /* 0x0000000200027245 */ /* 0x000fe40000201000 */
[----:B------:R-:W-:Y:S01]  /*0390*/  I2FP.F32.U32 R3, R3 ;  /* 0x0000000300037245 */ /* 0x000fe20000201000 */
[C---:B--2---:R-:W-:Y:S01]  /*03a0*/  FFMA R10, R5.reuse, R10, R6 ;  /* 0x0000000a050a7223 */ /* 0x044fe20000000006 */
[----:B------:R-:W-:Y:S01]  /*03b0*/  IADD3 R6, PT, PT, R4, 0x3, RZ ;  /* 0x0000000304067810 */ /* 0x000fe20007ffe0ff */
[----:B------:R-:W-:Y:S01]  /*03c0*/  FFMA R7, R28, R5, R7 ;  /* 0x000000051c077223 */ /* 0x000fe20000000007 */
[----:B------:R-:W-:Y:S01]  /*03d0*/  FADD R5, R5, R8 ;  /* 0x0000000805057221 */ /* 0x000fe20000000000 */
[----:B---3--:R-:W-:Y:S01]  /*03e0*/  FFMA R2, R11, R2, R10 ;  /* 0x000000020b027223 */ /* 0x008fe2000000000a */
[----:B------:R-:W-:Y:S01]  /*03f0*/  IADD3 R8, PT, PT, R4, 0x4, RZ ;  /* 0x0000000404087810 */ /* 0x000fe20007ffe0ff */
[----:B------:R-:W-:Y:S01]  /*0400*/  FFMA R7, R28, R11, R7 ;  /* 0x0000000b1c077223 */ /* 0x000fe20000000007 */
[----:B------:R-:W-:Y:S01]  /*0410*/  I2FP.F32.U32 R6, R6 ;  /* 0x0000000600067245 */ /* 0x000fe20000201000 */
[----:B----4-:R-:W-:Y:S01]  /*0420*/  FFMA R2, R12, R3, R2 ;  /* 0x000000030c027223 */ /* 0x010fe20000000002 */
[----:B------:R-:W-:Y:S01]  /*0430*/  I2FP.F32.U32 R8, R8 ;  /* 0x0000000800087245 */ /* 0x000fe20000201000 */
[----:B------:R-:W-:Y:S01]  /*0440*/  FADD R5, R5, R11 ;  /* 0x0000000b05057221 */ /* 0x000fe20000000000 */
[C---:B------:R-:W-:Y:S01]  /*0450*/  IADD3 R3, PT, PT, R4.reuse, 0x5, RZ ;  /* 0x0000000504037810 */ /* 0x040fe20007ffe0ff */
[----:B-----5:R-:W-:Y:S01]  /*0460*/  FFMA R2, R13, R6, R2 ;  /* 0x000000060d027223 */ /* 0x020fe20000000002 */
[----:B------:R-:W-:Y:S01]  /*0470*/  IADD3 R6, PT, PT, R4, 0x6, RZ ;  /* 0x0000000604067810 */ /* 0x000fe20007ffe0ff */
[----:B------:R-:W-:Y:S01]  /*0480*/  FFMA R7, R28, R12, R7 ;  /* 0x0000000c1c077223 */ /* 0x000fe20000000007 */
[----:B------:R-:W-:Y:S01]  /*0490*/  I2FP.F32.U32 R3, R3 ;  /* 0x0000000300037245 */ /* 0x000fe20000201000 */
[----:B------:R-:W-:Y:S01]  /*04a0*/  FFMA R2, R14, R8, R2 ;  /* 0x000000080e027223 */ /* 0x000fe20000000002 */
[----:B------:R-:W-:Y:S01]  /*04b0*/  FADD R5, R5, R12 ;  /* 0x0000000c05057221 */ /* 0x000fe20000000000 */
[----:B------:R-:W-:Y:S01]  /*04c0*/  IADD3 R8, PT, PT, R4, 0x7, RZ ;  /* 0x0000000704087810 */ /* 0x000fe20007ffe0ff */
[C---:B------:R-:W-:Y:S01]  /*04d0*/  FFMA R7, R28.reuse, R13, R7 ;  /* 0x0000000d1c077223 */ /* 0x040fe20000000007 */
[----:B------:R-:W-:Y:S01]  /*04e0*/  I2FP.F32.U32 R6, R6 ;  /* 0x0000000600067245 */ /* 0x000fe20000201000 */
[----:B------:R-:W-:Y:S01]  /*04f0*/  FFMA R2, R15, R3, R2 ;  /* 0x000000030f027223 */ /* 0x000fe20000000002 */
[----:B------:R-:W-:Y:S01]  /*0500*/  FADD R5, R5, R13 ;  /* 0x0000000d05057221 */ /* 0x000fe20000000000 */
[----:B------:R-:W-:Y:S01]  /*0510*/  I2FP.F32.U32 R8, R8 ;  /* 0x0000000800087245 */ /* 0x000fe20000201000 */
[----:B------:R-:W-:Y:S01]  /*0520*/  FFMA R7, R28, R14, R7 ;  /* 0x0000000e1c077223 */ /* 0x000fe20000000007 */
[----:B------:R-:W-:Y:S01]  /*0530*/  IADD3 R3, PT, PT, R4, 0x8, RZ ;  /* 0x0000000804037810 */ /* 0x000fe20007ffe0ff */
[----:B------:R-:W-:Y:S01]  /*0540*/  FFMA R2, R16, R6, R2 ;  /* 0x0000000610027223 */ /* 0x000fe20000000002 */
[----:B------:R-:W-:Y:S01]  /*0550*/  FADD R5, R5, R14 ;  /* 0x0000000e05057221 */ /* 0x000fe20000000000 */
[----:B------:R-:W-:Y:S01]  /*0560*/  IADD3 R6, PT, PT, R4, 0x9, RZ ;  /* 0x0000000904067810 */ /* 0x000fe20007ffe0ff */
[----:B------:R-:W-:Y:S01]  /*0570*/  FFMA R7, R28, R15, R7 ;  /* 0x0000000f1c077223 */ /* 0x000fe20000000007 */
[----:B------:R-:W-:Y:S01]  /*0580*/  I2FP.F32.U32 R3, R3 ;  /* 0x0000000300037245 */ /* 0x000fe20000201000 */
[----:B------:R-:W-:Y:S01]  /*0590*/  FFMA R2, R17, R8, R2 ;  /* 0x0000000811027223 */ /* 0x000fe20000000002 */
[----:B------:R-:W-:Y:S01]  /*05a0*/  FADD R5, R5, R15 ;  /* 0x0000000f05057221 */ /* 0x000fe20000000000 */
[----:B------:R-:W-:Y:S01]  /*05b0*/  IADD3 R8, PT, PT, R4, 0xa, RZ ;  /* 0x0000000a04087810 */ /* 0x000fe20007ffe0ff */
[----:B------:R-:W-:Y:S01]  /*05c0*/  FFMA R7, R28, R16, R7 ;  /* 0x000000101c077223 */ /* 0x000fe20000000007 */
[----:B------:R-:W-:Y:S01]  /*05d0*/  I2FP.F32.U32 R6, R6 ;  /* 0x0000000600067245 */ /* 0x000fe20000201000 */
[----:B------:R-:W-:Y:S01]  /*05e0*/  FFMA R2, R18, R3, R2 ;  /* 0x0000000312027223 */ /* 0x000fe20000000002 */
[----:B------:R-:W-:Y:S01]  /*05f0*/  FADD R5, R5, R16 ;  /* 0x0000001005057221 */ /* 0x000fe20000000000 */
[----:B------:R-:W-:Y:S01]  /*0600*/  I2FP.F32.U32 R8, R8 ;  /* 0x0000000800087245 */ /* 0x000fe20000201000 */
[----:B------:R-:W-:Y:S01]  /*0610*/  FFMA R7, R28, R17, R7 ;  /* 0x000000111c077223 */ /* 0x000fe20000000007 */
[C---:B------:R-:W-:Y:S01]  /*0620*/  IADD3 R3, PT, PT, R4.reuse, 0xb, RZ ;  /* 0x0000000b04037810 */ /* 0x040fe20007ffe0ff */
        /* <DEDUP_REMOVED lines=9> */
[----:B------:R-:W-:Y:S01]  /*06c0*/  FFMA R2, R21, R3, R2 ;  /* 0x0000000315027223 */ /* 0x000fe20000000002 */
[----:B------:R-:W-:Y:S01]  /*06d0*/  FADD R5, R5, R19 ;  /* 0x0000001305057221 */ /* 0x000fe20000000000 */
[----:B------:R-:W-:Y:S01]  /*06e0*/  IADD3 R8, PT, PT, R4, 0xd, RZ ;  /* 0x0000000d04087810 */ /* 0x000fe20007ffe0ff */
[----:B------:R-:W-:Y:S01]  /*06f0*/  FFMA R7, R28, R20, R7 ;  /* 0x000000141c077223 */ /* 0x000fe20000000007 */
[----:B------:R-:W-:Y:S01]  /*0700*/  FFMA R2, R22, R6, R2 ;  /* 0x0000000616027223 */ /* 0x000fe20000000002 */
[----:B------:R-:W-:Y:S01]  /*0710*/  FADD R5, R5, R20 ;  /* 0x0000001405057221 */ /* 0x000fe20000000000 */
[----:B------:R-:W-:Y:S01]  /*0720*/  IADD3 R3, PT, PT, R4, 0xe, RZ ;  /* 0x0000000e04037810 */ /* 0x000fe20007ffe0ff */
[----:B------:R-:W-:Y:S01]  /*0730*/  FFMA R7, R28, R21, R7 ;  /* 0x000000151c077223 */ /* 0x000fe20000000007 */
[C---:B------:R-:W-:Y:S01]  /*0740*/  IADD3 R6, PT, PT, R4.reuse, 0xf, RZ ;  /* 0x0000000f04067810 */ /* 0x040fe20007ffe0ff */
[----:B------:R-:W-:Y:S01]  /*0750*/  FADD R5, R5, R21 ;  /* 0x0000001505057221 */ /* 0x000fe20000000000 */
[----:B------:R-:W-:Y:S01]  /*0760*/  IADD3 R4, PT, PT, R4, 0x10, RZ ;  /* 0x0000001004047810 */ /* 0x000fe20007ffe0ff */
[----:B------:R-:W-:Y:S01]  /*0770*/  FFMA R7, R28, R22, R7 ;  /* 0x000000161c077223 */ /* 0x000fe20000000007 */
[----:B------:R-:W-:Y:S01]  /*0780*/  I2FP.F32.U32 R8, R8 ;  /* 0x0000000800087245 */ /* 0x000fe20000201000 */
[----:B------:R-:W-:Y:S01]  /*0790*/  FADD R5, R5, R22 ;  /* 0x0000001605057221 */ /* 0x000fe20000000000 */
[----:B------:R-:W-:Y:S01]  /*07a0*/  ISETP.NE.AND P2, PT, R4, R0, PT ;  /* 0x000000000400720c */ /* 0x000fe20003f45270 */
[C---:B------:R-:W-:Y:S01]  /*07b0*/  FFMA R7, R28.reuse, R23, R7 ;  /* 0x000000171c077223 */ /* 0x040fe20000000007 */
[----:B------:R-:W-:Y:S01]  /*07c0*/  I2FP.F32.U32 R3, R3 ;  /* 0x0000000300037245 */ /* 0x000fe20000201000 */
[----:B------:R-:W-:Y:S01]  /*07d0*/  FFMA R2, R23, R8, R2 ;  /* 0x0000000817027223 */ /* 0x000fe20000000002 */
[----:B------:R-:W-:Y:S01]  /*07e0*/  FADD R5, R5, R23 ;  /* 0x0000001705057221 */ /* 0x000fe20000000000 */
[----:B------:R-:W-:Y:S01]  /*07f0*/  I2FP.F32.U32 R6, R6 ;  /* 0x0000000600067245 */ /* 0x000fe20000201000 */
[----:B------:R-:W-:Y:S01]  /*0800*/  FFMA R7, R28, R24, R7 ;  /* 0x000000181c077223 */ /* 0x000fe20000000007 */
[----:B------:R-:W-:Y:S01]  /*0810*/  FFMA R2, R24, R3, R2 ;  /* 0x0000000318027223 */ /* 0x000fe20000000002 */
[----:B------:R-:W-:-:S02]  /*0820*/  FADD R5, R5, R24 ;  /* 0x0000001805057221 */ /* 0x000fc40000000000 */
[----:B------:R-:W-:Y:S01]  /*0830*/  FFMA R7, R28, R25, R7 ;  /* 0x000000191c077223 */ /* 0x000fe20000000007 */
[----:B------:R-:W-:Y:S01]  /*0840*/  FFMA R6, R25, R6, R2 ;  /* 0x0000000619067223 */ /* 0x000fe20000000002 */
[----:B------:R-:W-:Y:S01]  /*0850*/  FADD R8, R5, R25 ;  /* 0x0000001905087221 */ /* 0x000fe20000000000 */
[----:B------:R-:W-:Y:S06]  /*0860*/  @P2 BRA `(.L_x_2) ;  /* 0xfffffff800702947 */ /* 0x000fec000383ffff */
[----:B------:R-:W-:-:S07]  /*0870*/  MOV R10, R0 ;  /* 0x00000000000a7202 */ /* 0x000fce0000000f00 */
.L_x_1:
[----:B------:R-:W-:-:S13]  /*0880*/  ISETP.NE.AND P2, PT, R27, RZ, PT ;  /* 0x000000ff1b00720c */ /* 0x000fda0003f45270 */
[----:B------:R-:W-:Y:S05]  /*0890*/  @!P2 BRA `(.L_x_3) ;  /* 0x0000000400d0a947 */ /* 0x000fea0003800000 */
[----:B------:R-:W-:Y:S01]  /*08a0*/  ISETP.NE.AND P2, PT, R29, RZ, PT ;  /* 0x000000ff1d00720c */ /* 0x000fe20003f45270 */
[----:B------:R-:W-:-:S12]  /*08b0*/  @!P0 BRA `(.L_x_4) ;  /* 0x0000000000d88947 */ /* 0x000fd80003800000 */
[C---:B------:R-:W-:Y:S02]  /*08c0*/  IADD3 R2, PT, PT, R10.reuse, UR5, RZ ;  /* 0x000000050a027c10 */ /* 0x040fe4000fffe0ff */
[----:B------:R-:W-:-:S03]  /*08d0*/  IADD3 R5, P3, PT, R10, UR5, RZ ;  /* 0x000000050a057c10 */ /* 0x000fc6000ff7e0ff */
[----:B------:R-:W-:Y:S01]  /*08e0*/  IMAD.WIDE.U32 R2, R2, 0x4, R34 ;  /* 0x0000000402027825 */ /* 0x000fe200078e0022 */
[----:B------:R-:W-:Y:S02]  /*08f0*/  IADD3.X R11, PT, PT, RZ, RZ, RZ, P3, !PT ;  /* 0x000000ffff0b7210 */ /* 0x000fe40001ffe4ff */
[----:B------:R-:W-:-:S03]  /*0900*/  LEA R4, P3, R5, R34, 0x2 ;  /* 0x0000002205047211 */ /* 0x000fc600078610ff */
[----:B------:R0:W2:Y:S01]  /*0910*/  LDG.E R2, desc[UR36][R2.64] ;  /* 0x0000002402027981 */ /* 0x0000a2000c1e1900 */
[----:B------:R-:W-:-:S05]  /*0920*/  LEA.HI.X R5, R5, R35, R11, 0x2, P3 ;  /* 0x0000002305057211 */ /* 0x000fca00018f140b */
[----:B------:R-:W3:Y:S04]  /*0930*/  LDG.E R11, desc[UR36][R4.64+0x4] ;  /* 0x00000424040b7981 */ /* 0x000ee8000c1e1900 */
[----:B------:R-:W4:Y:S04]  /*0940*/  LDG.E R12, desc[UR36][R4.64+0x8] ;  /* 0x00000824040c7981 */ /* 0x000f28000c1e1900 */
[----:B------:R-:W5:Y:S04]  /*0950*/  LDG.E R13, desc[UR36][R4.64+0xc] ;  /* 0x00000c24040d7981 */ /* 0x000f68000c1e1900 */
[----:B------:R-:W5:Y:S04]  /*0960*/  LDG.E R14, desc[UR36][R4.64+0x10] ;  /* 0x00001024040e7981 */ /* 0x000f68000c1e1900 */
[----:B------:R-:W5:Y:S04]  /*0970*/  LDG.E R15, desc[UR36][R4.64+0x14] ;  /* 0x00001424040f7981 */ /* 0x000f68000c1e1900 */
[----:B------:R-:W5:Y:S04]  /*0980*/  LDG.E R16, desc[UR36][R4.64+0x18] ;  /* 0x0000182404107981 */ /* 0x000f68000c1e1900 */
[----:B------:R1:W5:Y:S01]  /*0990*/  LDG.E R17, desc[UR36][R4.64+0x1c] ;  /* 0x00001c2404117981 */ /* 0x000362000c1e1900 */
[----:B0-----:R-:W-:-:S02]  /*09a0*/  I2FP.F32.U32 R3, R10 ;  /* 0x0000000a00037245 */ /* 0x001fc40000201000 */
[C---:B-1----:R-:W-:Y:S02]  /*09b0*/  IADD3 R4, PT, PT, R10.reuse, 0x1, RZ ;  /* 0x000000010a047810 */ /* 0x042fe40007ffe0ff */
[----:B------:R-:W-:Y:S02]  /*09c0*/  IADD3 R5, PT, PT, R10, 0x2, RZ ;  /* 0x000000020a057810 */ /* 0x000fe40007ffe0ff */
[----:B------:R-:W-:Y:S02]  /*09d0*/  I2FP.F32.U32 R4, R4 ;  /* 0x0000000400047245 */ /* 0x000fe40000201000 */
[----:B------:R-:W-:Y:S01]  /*09e0*/  I2FP.F32.U32 R5, R5 ;  /* 0x0000000500057245 */ /* 0x000fe20000201000 */
[----:B--2---:R-:W-:Y:S01]  /*09f0*/  FFMA R3, R2, R3, R6 ;  /* 0x0000000302037223 */ /* 0x004fe20000000006 */
[----:B------:R-:W-:Y:S01]  /*0a00*/  FFMA R7, R28, R2, R7 ;  /* 0x000000021c077223 */ /* 0x000fe20000000007 */
[----:B------:R-:W-:Y:S02]  /*0a10*/  FADD R2, R8, R2 ;  /* 0x0000000208027221 */ /* 0x000fe40000000000 */
[----:B---3--:R-:W-:Y:S01]  /*0a20*/  FFMA R3, R11, R4, R3 ;  /* 0x000000040b037223 */ /* 0x008fe20000000003 */
[----:B------:R-:W-:Y:S01]  /*0a30*/  IADD3 R4, PT, PT, R10, 0x3, RZ ;  /* 0x000000030a047810 */ /* 0x000fe20007ffe0ff */
[----:B------:R-:W-:Y:S01]  /*0a40*/  FFMA R7, R28, R11, R7 ;  /* 0x0000000b1c077223 */ /* 0x000fe20000000007 */
[----:B------:R-:W-:Y:S01]  /*0a50*/  FADD R2, R2, R11 ;  /* 0x0000000b02027221 */ /* 0x000fe20000000000 */
[----:B----4-:R-:W-:Y:S01]  /*0a60*/  FFMA R3, R12, R5, R3 ;  /* 0x000000050c037223 */ /* 0x010fe20000000003 */
[----:B------:R-:W-:Y:S01]  /*0a70*/  I2FP.F32.U32 R4, R4 ;  /* 0x0000000400047245 */ /* 0x000fe20000201000 */
[----:B------:R-:W-:Y:S01]  /*0a80*/  FFMA R7, R28, R12, R7 ;  /* 0x0000000c1c077223 */ /* 0x000fe20000000007 */
[----:B------:R-:W-:Y:S01]  /*0a90*/  IADD3 R6, PT, PT, R10, 0x4, RZ ;  /* 0x000000040a067810 */ /* 0x000fe20007ffe0ff */
[----:B------:R-:W-:-:S02]  /*0aa0*/  FADD R2, R2, R12 ;  /* 0x0000000c02027221 */ /* 0x000fc40000000000 */
[----:B-----5:R-:W-:Y:S01]  /*0ab0*/  FFMA R3, R13, R4, R3 ;  /* 0x000000040d037223 */ /* 0x020fe20000000003 */
[----:B------:R-:W-:Y:S01]  /*0ac0*/  I2FP.F32.U32 R6, R6 ;  /* 0x0000000600067245 */ /* 0x000fe20000201000 */
[----:B------:R-:W-:Y:S01]  /*0ad0*/  FFMA R7, R28, R13, R7 ;  /* 0x0000000d1c077223 */ /* 0x000fe20000000007 */
[----:B------:R-:W-:Y:S01]  /*0ae0*/  IADD3 R4, PT, PT, R10, 0x5, RZ ;  /* 0x000000050a047810 */ /* 0x000fe20007ffe0ff */
[----:B------:R-:W-:Y:S01]  /*0af0*/  FADD R2, R2, R13 ;  /* 0x0000000d02027221 */ /* 0x000fe20000000000 */
[----:B------:R-:W-:Y:S01]  /*0b00*/  IADD3 R5, PT, PT, R10, 0x6, RZ ;  /* 0x000000060a057810 */ /* 0x000fe20007ffe0ff */
[----:B------:R-:W-:Y:S01]  /*0b10*/  FFMA R3, R14, R6, R3 ;  /* 0x000000060e037223 */ /* 0x000fe20000000003 */
[----:B------:R-:W-:Y:S01]  /*0b20*/  I2FP.F32.U32 R4, R4 ;  /* 0x0000000400047245 */ /* 0x000fe20000201000 */
[----:B------:R-:W-:Y:S01]  /*0b30*/  FFMA R7, R28, R14, R7 ;  /* 0x0000000e1c077223 */ /* 0x000fe20000000007 */
[----:B------:R-:W-:Y:S01]  /*0b40*/  FADD R2, R2, R14 ;  /* 0x0000000e02027221 */ /* 0x000fe20000000000 */
[----:B------:R-:W-:-:S02]  /*0b50*/  IADD3 R6, PT, PT, R10, 0x7, RZ ;  /* 0x000000070a067810 */ /* 0x000fc40007ffe0ff */
[----:B------:R-:W-:Y:S01]  /*0b60*/  I2FP.F32.U32 R5, R5 ;  /* 0x0000000500057245 */ /* 0x000fe20000201000 */
[----:B------:R-:W-:Y:S01]  /*0b70*/  FFMA R3, R15, R4, R3 ;  /* 0x000000040f037223 */ /* 0x000fe20000000003 */
        /* <DEDUP_REMOVED lines=9> */
[----:B------:R-:W-:-:S07]  /*0c10*/  FADD R8, R2, R17 ;  /* 0x0000001102087221 */ /* 0x000fce0000000000 */
.L_x_4:
        /* <DEDUP_REMOVED lines=12> */
[----:B------:R1:W5:Y:S01]  /*0ce0*/  LDG.E R13, desc[UR36][R4.64+0xc] ;  /* 0x00000c24040d7981 */ /* 0x000362000c1e1900 */
[----:B0-----:R-:W-:Y:S02]  /*0cf0*/  I2FP.F32.U32 R3, R10 ;  /* 0x0000000a00037245 */ /* 0x001fe40000201000 */
[----:B-1----:R-:W-:-:S02]  /*0d00*/  IADD3 R4, PT, PT, R10, 0x1, RZ ;  /* 0x000000010a047810 */ /* 0x002fc40007ffe0ff */
[----:B------:R-:W-:Y:S02]  /*0d10*/  IADD3 R5, PT, PT, R10, 0x2, RZ ;  /* 0x000000020a057810 */ /* 0x000fe40007ffe0ff */
[----:B------:R-:W-:Y:S02]  /*0d20*/  I2FP.F32.U32 R4, R4 ;  /* 0x0000000400047245 */ /* 0x000fe40000201000 */
[----:B------:R-:W-:Y:S01]  /*0d30*/  I2FP.F32.U32 R5, R5 ;  /* 0x0000000500057245 */ /* 0x000fe20000201000 */
[----:B--2---:R-:W-:Y:S01]  /*0d40*/  FFMA R3, R2, R3, R6 ;  /* 0x0000000302037223 */ /* 0x004fe20000000006 */
[----:B------:R-:W-:Y:S01]  /*0d50*/  FFMA R7, R28, R2, R7 ;  /* 0x000000021c077223 */ /* 0x000fe20000000007 */
[----:B------:R-:W-:Y:S01]  /*0d60*/  FADD R2, R8, R2 ;  /* 0x0000000208027221 */ /* 0x000fe20000000000 */
[C---:B------:R-:W-:Y:S01]  /*0d70*/  VIADD R6, R10.reuse, 0x3 ;  /* 0x000000030a067836 */ /* 0x040fe20000000000 */
[----:B------:R-:W-:Y:S01]  /*0d80*/  IADD3 R10, PT, PT, R10, 0x4, RZ ;  /* 0x000000040a0a7810 */ /* 0x000fe20007ffe0ff */
[----:B---3--:R-:W-:Y:S01]  /*0d90*/  FFMA R3, R11, R4, R3 ;  /* 0x000000040b037223 */ /* 0x008fe20000000003 */
[----:B------:R-:W-:Y:S01]  /*0da0*/  FFMA R7, R28, R11, R7 ;  /* 0x0000000b1c077223 */ /* 0x000fe20000000007 */
[----:B------:R-:W-:Y:S01]  /*0db0*/  FADD R2, R2, R11 ;  /* 0x0000000b02027221 */ /* 0x000fe20000000000 */
[----:B------:R-:W-:Y:S01]  /*0dc0*/  I2FP.F32.U32 R6, R6 ;  /* 0x0000000600067245 */ /* 0x000fe20000201000 */
[----:B----4-:R-:W-:Y:S01]  /*0dd0*/  FFMA R3, R12, R5, R3 ;  /* 0x000000050c037223 */ /* 0x010fe20000000003 */
[----:B------:R-:W-:Y:S01]  /*0de0*/  FFMA R7, R28, R12, R7 ;  /* 0x0000000c1c077223 */ /* 0x000fe20000000007 */
[----:B------:R-:W-:-:S02]  /*0df0*/  FADD R2, R2, R12 ;  /* 0x0000000c02027221 */ /* 0x000fc40000000000 */
[----:B-----5:R-:W-:Y:S01]  /*0e00*/  FFMA R6, R13, R6, R3 ;  /* 0x000000060d067223 */ /* 0x020fe20000000003 */
[----:B------:R-:W-:Y:S01]  /*0e10*/  FFMA R7, R28, R13, R7 ;  /* 0x0000000d1c077223 */ /* 0x000fe20000000007 */
[----:B------:R-:W-:-:S07]  /*0e20*/  FADD R8, R2, R13 ;  /* 0x0000000d02087221 */ /* 0x000fce0000000000 */
.L_x_5:
[----:B------:R-:W-:Y:S05]  /*0e30*/  @!P2 BRA `(.L_x_3) ;  /* 0x000000000068a947 */ /* 0x000fea0003800000 */
[----:B------:R-:W-:-:S05]  /*0e40*/  IADD3 R2, PT, PT, R10, UR5, RZ ;  /* 0x000000050a027c10 */ /* 0x000fca000fffe0ff */
[----:B------:R-:W-:-:S06]  /*0e50*/  IMAD.WIDE.U32 R2, R2, 0x4, R34 ;  /* 0x0000000402027825 */ /* 0x000fcc00078e0022 */
[----:B------:R0:W2:Y:S01]  /*0e60*/  LDG.E R2, desc[UR36][R2.64] ;  /* 0x0000002402027981 */ /* 0x0000a2000c1e1900 */
[----:B------:R-:W-:Y:S02]  /*0e70*/  ISETP.NE.AND P2, PT, R9, 0x1, PT ;  /* 0x000000010900780c */ /* 0x000fe40003f45270 */
[----:B0-----:R-:W-:-:S05]  /*0e80*/  I2FP.F32.U32 R3, R10 ;  /* 0x0000000a00037245 */ /* 0x001fca0000201000 */
[----:B--2---:R-:W-:Y:S01]  /*0e90*/  FFMA R6, R2, R3, R6 ;  /* 0x0000000302067223 */ /* 0x004fe20000000006 */
[----:B------:R-:W-:Y:S01]  /*0ea0*/  FFMA R7, R28, R2, R7 ;  /* 0x000000021c077223 */ /* 0x000fe20000000007 */
[----:B------:R-:W-:-:S04]  /*0eb0*/  FADD R8, R8, R2 ;  /* 0x0000000208087221 */ /* 0x000fc80000000000 */
[----:B------:R-:W-:Y:S05]  /*0ec0*/  @!P2 BRA `(.L_x_3) ;  /* 0x000000000044a947 */ /* 0x000fea0003800000 */
[----:B------:R-:W-:-:S04]  /*0ed0*/  IADD3 R3, P2, PT, R10, UR5, RZ ;  /* 0x000000050a037c10 */ /* 0x000fc8000ff5e0ff */
[----:B------:R-:W-:Y:S02]  /*0ee0*/  IADD3.X R4, PT, PT, RZ, RZ, RZ, P2, !PT ;  /* 0x000000ffff047210 */ /* 0x000fe400017fe4ff */
[----:B------:R-:W-:Y:S02]  /*0ef0*/  LEA R2, P3, R3, R34, 0x2 ;  /* 0x0000002203027211 */ /* 0x000fe400078610ff */
[----:B------:R-:W-:Y:S02]  /*0f00*/  ISETP.NE.AND P2, PT, R9, 0x2, PT ;  /* 0x000000020900780c */ /* 0x000fe40003f45270 */
[----:B------:R-:W-:-:S05]  /*0f10*/  LEA.HI.X R3, R3, R35, R4, 0x2, P3 ;  /* 0x0000002303037211 */ /* 0x000fca00018f1404 */
[----:B------:R-:W2:Y:S06]  /*0f20*/  LDG.E R4, desc[UR36][R2.64+0x4] ;  /* 0x0000042402047981 */ /* 0x000eac000c1e1900 */
[----:B------:R0:W3:Y:S02]  /*0f30*/  @P2 LDG.E R5, desc[UR36][R2.64+0x8] ;  /* 0x0000082402052981 */ /* 0x0000e4000c1e1900 */
[C---:B0-----:R-:W-:Y:S02]  /*0f40*/  IADD3 R2, PT, PT, R10.reuse, 0x1, RZ ;  /* 0x000000010a027810 */ /* 0x041fe40007ffe0ff */
[----:B------:R-:W-:-:S02]  /*0f50*/  @P2 IADD3 R3, PT, PT, R10, 0x2, RZ ;  /* 0x000000020a032810 */ /* 0x000fc40007ffe0ff */
[----:B------:R-:W-:Y:S02]  /*0f60*/  I2FP.F32.U32 R2, R2 ;  /* 0x0000000200027245 */ /* 0x000fe40000201000 */
[----:B------:R-:W-:-:S03]  /*0f70*/  @P2 I2FP.F32.U32 R3, R3 ;  /* 0x0000000300032245 */ /* 0x000fc60000201000 */
[----:B--2---:R-:W-:Y:S01]  /*0f80*/  FFMA R6, R4, R2, R6 ;  /* 0x0000000204067223 */ /* 0x004fe20000000006 */
[----:B------:R-:W-:Y:S01]  /*0f90*/  FFMA R7, R28, R4, R7 ;  /* 0x000000041c077223 */ /* 0x000fe20000000007 */
[----:B------:R-:W-:Y:S02]  /*0fa0*/  FADD R8, R8, R4 ;  /* 0x0000000408087221 */ /* 0x000fe40000000000 */
[----:B---3--:R-:W-:Y:S01]  /*0fb0*/  @P2 FFMA R6, R5, R3, R6 ;  /* 0x0000000305062223 */ /* 0x008fe20000000006 */
[----:B------:R-:W-:Y:S01]  /*0fc0*/  @P2 FFMA R7, R28, R5, R7 ;  /* 0x000000051c072223 */ /* 0x000fe20000000007 */
[----:B------:R-:W-:-:S07]  /*0fd0*/  @P2 FADD R8, R8, R5 ;  /* 0x0000000508082221 */ /* 0x000fce0000000000 */
.L_x_3:
[----:B------:R-:W-:Y:S05]  /*0fe0*/  BRA.U UP1, `(.L_x_6) ;  /* 0xfffffff1016c7547 */ /* 0x000fea000b83ffff */
.L_x_0:
[----:B------:R-:W0:Y:S01]  /*0ff0*/  MUFU.RCP R0, R8 ;  /* 0x0000000800007308 */ /* 0x000e220000001000 */
[----:B------:R-:W-:Y:S07]  /*1000*/  BSSY.RECONVERGENT B2, `(.L_x_7) ;  /* 0x000000d000027945 */ /* 0x000fee0003800200 */
[----:B------:R-:W1:Y:S01]  /*1010*/  FCHK P0, R6, R8 ;  /* 0x0000000806007302 */ /* 0x000e620000000000 */
[----:B0-----:R-:W-:-:S04]  /*1020*/  FFMA R2, R0, -R8, 1 ;  /* 0x3f80000000027423 */ /* 0x001fc80000000808 */
[----:B------:R-:W-:-:S04]  /*1030*/  FFMA R0, R0, R2, R0 ;  /* 0x0000000200007223 */ /* 0x000fc80000000000 */
[----:B------:R-:W-:-:S04]  /*1040*/  FFMA R2, R0, R6, RZ ;  /* 0x0000000600027223 */ /* 0x000fc800000000ff */
[----:B------:R-:W-:-:S04]  /*1050*/  FFMA R3, R2, -R8, R6 ;  /* 0x8000000802037223 */ /* 0x000fc80000000006 */
[----:B------:R-:W-:Y:S01]  /*1060*/  FFMA R2, R0, R3, R2 ;  /* 0x0000000300027223 */ /* 0x000fe20000000002 */
[----:B-1----:R-:W-:Y:S06]  /*1070*/  @!P0 BRA `(.L_x_8) ;  /* 0x0000000000148947 */ /* 0x002fec0003800000 */
[----:B------:R-:W-:Y:S02]  /*1080*/  MOV R4, R6 ;  /* 0x0000000600047202 */ /* 0x000fe40000000f00 */
[----:B------:R-:W-:Y:S02]  /*1090*/  MOV R5, R8 ;  /* 0x0000000800057202 */ /* 0x000fe40000000f00 */
[----:B------:R-:W-:-:S07]  /*10a0*/  MOV R66, 0x10c0 ;  /* 0x000010c000427802 */ /* 0x000fce0000000f00 */
[----:B------:R-:W-:Y:S05]  /*10b0*/  CALL.REL.NOINC `($__internal_1_$__cuda_sm3x_div_rn_noftz_f32_slowpath) ;  /* 0x000000cc00387944 */ /* 0x000fea0003c00000 */
[----:B------:R-:W-:-:S07]  /*10c0*/  MOV R2, R67 ;  /* 0x0000004300027202 */ /* 0x000fce0000000f00 */
.L_x_8:
[----:B------:R-:W-:Y:S05]  /*10d0*/  BSYNC.RECONVERGENT B2 ;  /* 0x0000000000027941 */ /* 0x000fea0003800200 */
.L_x_7:
[----:B------:R-:W0:Y:S01]  /*10e0*/  MUFU.RCP R0, R8 ;  /* 0x0000000800007308 */ /* 0x000e220000001000 */
[----:B------:R-:W-:Y:S01]  /*10f0*/  BSSY.RECONVERGENT B2, `(.L_x_9) ;  /* 0x000000e000027945 */ /* 0x000fe20003800200 */
[----:B------:R-:W-:-:S06]  /*1100*/  MOV R30, R2 ;  /* 0x00000002001e7202 */ /* 0x000fcc0000000f00 */
        /* <DEDUP_REMOVED lines=12> */
.L_x_10:
[----:B------:R-:W-:Y:S05]  /*11d0*/  BSYNC.RECONVERGENT B2 ;  /* 0x0000000000027941 */ /* 0x000fea0003800200 */
.L_x_9:
[----:B------:R-:W0:Y:S01]  /*11e0*/  LDCU UR4, c[0x0][0x388] ;  /* 0x00007100ff0477ac */ /* 0x000e220008000800 */
[C---:B------:R-:W-:Y:S01]  /*11f0*/  FADD R2, R30.reuse, -3 ;  /* 0xc04000001e027421 */ /* 0x040fe20000000000 */
[----:B------:R-:W-:Y:S01]  /*1200*/  FSETP.GEU.AND P0, PT, R30, 3, PT ;  /* 0x404000001e00780b */ /* 0x000fe20003f0e000 */
[----:B------:R-:W-:Y:S01]  /*1210*/  FADD R4, R0, -3 ;  /* 0xc040000000047421 */ /* 0x000fe20000000000 */
[----:B------:R-:W-:Y:S01]  /*1220*/  FADD R3, R30, 4 ;  /* 0x408000001e037421 */ /* 0x000fe20000000000 */
[----:B------:R-:W-:Y:S01]  /*1230*/  FADD R5, R0, 4 ;  /* 0x4080000000057421 */ /* 0x000fe20000000000 */
[----:B------:R-:W-:Y:S02]  /*1240*/  FSEL R2, R2, RZ, P0 ;  /* 0x000000ff02027208 */ /* 0x000fe40000000000 */
[----:B------:R-:W-:Y:S02]  /*1250*/  FSETP.GEU.AND P0, PT, R0, 3, PT ;  /* 0x404000000000780b */ /* 0x000fe40003f0e000 */
[----:B------:R0:W-:Y:S02]  /*1260*/  F2I.TRUNC.NTZ R29, R2 ;  /* 0x00000002001d7305 */ /* 0x0001e4000020f100 */
[----:B------:R-:W-:-:S06]  /*1270*/  FSEL R4, R4, RZ, P0 ;  /* 0x000000ff04047208 */ /* 0x000fcc0000000000 */
[----:B------:R-:W-:Y:S01]  /*1280*/  F2I.TRUNC.NTZ R28, R4 ;  /* 0x00000004001c7305 */ /* 0x000fe2000020f100 */
[----:B0-----:R-:W-:-:S04]  /*1290*/  I2FP.F32.S32 R2, UR4 ;  /* 0x0000000400027c45 */ /* 0x001fc80008201400 */
[----:B------:R-:W-:-:S04]  /*12a0*/  FSETP.GT.AND P0, PT, R3, R2, PT ;  /* 0x000000020300720b */ /* 0x000fc80003f04000 */
[C---:B------:R-:W-:Y:S02]  /*12b0*/  FSEL R3, R2.reuse, R3, P0 ;  /* 0x0000000302037208 */ /* 0x040fe40000000000 */
[----:B------:R-:W-:Y:S02]  /*12c0*/  FSETP.GT.AND P0, PT, R5, R2, PT ;  /* 0x000000020500720b */ /* 0x000fe40003f04000 */
[----:B------:R-:W0:Y:S02]  /*12d0*/  F2I.TRUNC.NTZ R33, R3 ;  /* 0x0000000300217305 */ /* 0x000e24000020f100 */
[----:B------:R-:W-:-:S06]  /*12e0*/  FSEL R2, R2, R5, P0 ;  /* 0x0000000502027208 */ /* 0x000fcc0000000000 */
[----:B------:R-:W1:Y:S01]  /*12f0*/  F2I.TRUNC.NTZ R36, R2 ;  /* 0x0000000200247305 */ /* 0x000e62000020f100 */
[----:B0-----:R-:W-:Y:S02]  /*1300*/  IADD3 R32, PT, PT, -R29, R33, RZ ;  /* 0x000000211d207210 */ /* 0x001fe40007ffe1ff */
[----:B-1----:R-:W-:-:S04]  /*1310*/  IADD3 R31, PT, PT, -R28, R36, RZ ;  /* 0x000000241c1f7210 */ /* 0x002fc80007ffe1ff */
[----:B------:R-:W-:-:S04]  /*1320*/  VIMNMX R2, PT, PT, R32, R31, PT ;  /* 0x0000001f20027248 */ /* 0x000fc80003fe0100 */
[----:B------:R-:W-:-:S13]  /*1330*/  ISETP.GE.AND P0, PT, R2, 0x4, PT ;  /* 0x000000040200780c */ /* 0x000fda0003f06270 */
[----:B------:R-:W-:Y:S05]  /*1340*/  @!P0 EXIT ;  /* 0x000000000000894d */ /* 0x000fea0003800000 */
[----:B------:R-:W-:Y:S01]  /*1350*/  MOV R2, 0x0 ;  /* 0x0000000000027802 */ /* 0x000fe20000000f00 */
[----:B------:R-:W-:Y:S01]  /*1360*/  IMAD.WIDE.U32 R22, R32, 0x4, RZ ;  /* 0x0000000420167825 */ /* 0x000fe200078e00ff */
[----:B------:R-:W-:Y:S02]  /*1370*/  MOV R27, R0 ;  /* 0x00000000001b7202 */ /* 0x000fe40000000f00 */
[----:B------:R0:W1:Y:S01]  /*1380*/  LDC.64 R6, c[0x4][R2] ;  /* 0x0100000002067b82 */ /* 0x0000620000000a00 */
[----:B------:R-:W-:Y:S02]  /*1390*/  MOV R4, R22 ;  /* 0x0000001600047202 */ /* 0x000fe40000000f00 */
[----:B------:R-:W-:-:S07]  /*13a0*/  MOV R5, R23 ;  /* 0x0000001700057202 */ /* 0x000fce0000000f00 */
[----:B------:R-:W-:-:S07]  /*13b0*/  LEPC R20, `(.L_x_11) ;  /* 0x000000001014794e */ /* 0x000fce0000000000 */
[----:B01----:R-:W-:Y:S05]  /*13c0*/  CALL.ABS.NOINC R6 ;  /* 0x0000000006007343 */ /* 0x003fea0003c00000 */
.L_x_11:
[----:B------:R-:W0:Y:S01]  /*13d0*/  LDC.64 R2, c[0x4][R2] ;  /* 0x0100000002027b82 */ /* 0x000e220000000a00 */
[----:B------:R-:W-:Y:S01]  /*13e0*/  IMAD.WIDE.U32 R24, R31, 0x4, RZ ;  /* 0x000000041f187825 */ /* 0x000fe200078e00ff */
[----:B------:R-:W-:Y:S02]  /*13f0*/  MOV R16, R4 ;  /* 0x0000000400107202 */ /* 0x000fe40000000f00 */
[----:B------:R-:W-:Y:S02]  /*1400*/  MOV R17, R5 ;  /* 0x0000000500117202 */ /* 0x000fe40000000f00 */
[----:B------:R-:W-:Y:S02]  /*1410*/  MOV R4, R24 ;  /* 0x0000001800047202 */ /* 0x000fe40000000f00 */
[----:B------:R-:W-:-:S07]  /*1420*/  MOV R5, R25 ;  /* 0x0000001900057202 */ /* 0x000fce0000000f00 */
[----:B------:R-:W-:-:S07]  /*1430*/  LEPC R20, `(.L_x_12) ;  /* 0x000000001014794e */ /* 0x000fce0000000000 */
[----:B0-----:R-:W-:Y:S05]  /*1440*/  CALL.ABS.NOINC R2 ;  /* 0x0000000002007343 */ /* 0x001fea0003c00000 */
.L_x_12:
[----:B------:R-:W-:Y:S01]  /*1450*/  ISETP.GT.AND P0, PT, R36, R28, PT ;  /* 0x0000001c2400720c */ /* 0x000fe20003f04270 */
[----:B------:R-:W-:Y:S01]  /*1460*/  BSSY.RECONVERGENT B0, `(.L_x_13) ;  /* 0x000005d000007945 */ /* 0x000fe20003800200 */
[----:B------:R-:W-:Y:S02]  /*1470*/  MOV R18, R4 ;  /* 0x0000000400127202 */ /* 0x000fe40000000f00 */
[----:B------:R-:W-:-:S09]  /*1480*/  MOV R19, R5 ;  /* 0x0000000500137202 */ /* 0x000fd20000000f00 */
[----:B------:R-:W-:Y:S05]  /*1490*/  @!P0 BRA `(.L_x_14) ;  /* 0x0000000400648947 */ /* 0x000fea0003800000 */
[C---:B------:R-:W-:Y:S02]  /*14a0*/  IADD3 R0, PT, PT, R29.reuse, -R33, RZ ;  /* 0x800000211d007210 */ /* 0x040fe40007ffe0ff */
[----:B------:R-:W-:Y:S02]  /*14b0*/  LOP3.LUT R14, R32, 0x3, RZ, 0xc0, !PT ;  /* 0x00000003200e7812 */ /* 0x000fe400078ec0ff */
[----:B------:R-:W-:Y:S02]  /*14c0*/  ISETP.GT.U32.AND P1, PT, R0, -0x4, PT ;  /* 0xfffffffc0000780c */ /* 0x000fe40003f24070 */
[C---:B------:R-:W-:Y:S02]  /*14d0*/  IADD3 R11, PT, PT, R29.reuse, 0x1, RZ ;  /* 0x000000011d0b7810 */ /* 0x040fe40007ffe0ff */
[C---:B------:R-:W-:Y:S02]  /*14e0*/  IADD3 R12, PT, PT, R29.reuse, 0x2, RZ ;  /* 0x000000021d0c7810 */ /* 0x040fe40007ffe0ff */
[----:B------:R-:W-:-:S02]  /*14f0*/  IADD3 R13, PT, PT, R29, 0x3, RZ ;  /* 0x000000031d0d7810 */ /* 0x000fc40007ffe0ff */
[----:B------:R-:W-:-:S07]  /*1500*/  MOV R0, R28 ;  /* 0x0000001c00007202 */ /* 0x000fce0000000f00 */
.L_x_20:
[----:B------:R-:W-:Y:S01]  /*1510*/  ISETP.GE.AND P0, PT, R29, R33, PT ;  /* 0x000000211d00720c */ /* 0x000fe20003f06270 */
[----:B------:R-:W-:-:S12]  /*1520*/  BSSY.RECONVERGENT B1, `(.L_x_15) ;  /* 0x000004d000017945 */ /* 0x000fd80003800200 */
[----:B0123--:R-:W-:Y:S05]  /*1530*/  @P0 BRA `(.L_x_16) ;  /* 0x00000004002c0947 */ /* 0x00ffea0003800000 */
[----:B------:R-:W-:Y:S01]  /*1540*/  ISETP.NE.AND P0, PT, R14, RZ, PT ;  /* 0x000000ff0e00720c */ /* 0x000fe20003f05270 */
[----:B------:R-:W-:Y:S01]  /*1550*/  BSSY.RECONVERGENT B2, `(.L_x_17) ;  /* 0x0000024000027945 */ /* 0x000fe20003800200 */
[----:B------:R-:W-:Y:S02]  /*1560*/  IADD3 R6, PT, PT, -R28, R0, RZ ;  /* 0x000000001c067210 */ /* 0x000fe40007ffe1ff */
[----:B------:R-:W-:-:S03]  /*1570*/  MOV R8, R29 ;  /* 0x0000001d00087202 */ /* 0x000fc60000000f00 */
[----:B------:R-:W-:-:S06]  /*1580*/  IMAD.WIDE R6, R6, 0x4, R18 ;  /* 0x0000000406067825 */ /* 0x000fcc00078e0212 */
[----:B------:R-:W-:Y:S05]  /*1590*/  @!P0 BRA `(.L_x_18) ;  /* 0x00000000007c8947 */ /* 0x000fea0003800000 */
[----:B------:R-:W0:Y:S01]  /*15a0*/  LDCU UR4, c[0x0][0x388] ;  /* 0x00007100ff0477ac */ /* 0x000e220008000800 */
[----:B------:R-:W2:Y:S01]  /*15b0*/  LD.E R5, desc[UR36][R16.64] ;  /* 0x0000002410057980 */ /* 0x000ea2000c101900 */
[----:B0-----:R-:W-:-:S04]  /*15c0*/  IMAD R2, R0, UR4, R29 ;  /* 0x0000000400027c24 */ /* 0x001fc8000f8e021d */
[----:B------:R-:W-:-:S05]  /*15d0*/  IMAD.WIDE R2, R2, 0x4, R34 ;  /* 0x0000000402027825 */ /* 0x000fca00078e0222 */
[----:B------:R-:W2:Y:S02]  /*15e0*/  LDG.E R4, desc[UR36][R2.64] ;  /* 0x0000002402047981 */ /* 0x000ea4000c1e1900 */
[----:B--2---:R-:W-:-:S05]  /*15f0*/  FADD R5, R4, R5 ;  /* 0x0000000504057221 */ /* 0x004fca0000000000 */
[----:B------:R0:W-:Y:S04]  /*1600*/  ST.E desc[UR36][R16.64], R5 ;  /* 0x0000000510007985 */ /* 0x0001e8000c101924 */
[----:B0-----:R-:W2:Y:S01]  /*1610*/  LD.E R5, desc[UR36][R6.64] ;  /* 0x0000002406057980 */ /* 0x001ea2000c101900 */
[----:B------:R-:W-:Y:S02]  /*1620*/  ISETP.NE.AND P0, PT, R14, 0x1, PT ;  /* 0x000000010e00780c */ /* 0x000fe40003f05270 */
[----:B------:R-:W-:Y:S01]  /*1630*/  MOV R8, R11 ;  /* 0x0000000b00087202 */ /* 0x000fe20000000f00 */
[----:B--2---:R-:W-:-:S05]  /*1640*/  FADD R5, R4, R5 ;  /* 0x0000000504057221 */ /* 0x004fca0000000000 */
[----:B------:R0:W-:Y:S05]  /*1650*/  ST.E desc[UR36][R6.64], R5 ;  /* 0x0000000506007985 */ /* 0x0001ea000c101924 */
[----:B------:R-:W-:Y:S05]  /*1660*/  @!P0 BRA `(.L_x_18) ;  /* 0x0000000000488947 */ /* 0x000fea0003800000 */
[----:B------:R-:W2:Y:S04]  /*1670*/  LDG.E R4, desc[UR36][R2.64+0x4] ;  /* 0x0000042402047981 */ /* 0x000ea8000c1e1900 */
[----:B0-----:R-:W2:Y:S02]  /*1680*/  LD.E R5, desc[UR36][R16.64+0x4] ;  /* 0x0000042410057980 */ /* 0x001ea4000c101900 */
        /* <DEDUP_REMOVED lines=9> */
[----:B------:R-:W2:Y:S02]  /*1720*/  LD.E R3, desc[UR36][R16.64+0x8] ;  /* 0x0000082410037980 */ /* 0x000ea4000c101900 */
[----:B--2---:R-:W-:-:S05]  /*1730*/  FADD R3, R2, R3 ;  /* 0x0000000302037221 */ /* 0x004fca0000000000 */
[----:B------:R0:W-:Y:S04]  /*1740*/  ST.E desc[UR36][R16.64+0x8], R3 ;  /* 0x0000080310007985 */ /* 0x0001e8000c101924 */
[----:B0-----:R-:W2:Y:S01]  /*1750*/  LD.E R3, desc[UR36][R6.64] ;  /* 0x0000002406037980 */ /* 0x001ea2000c101900 */
[----:B------:R-:W-:Y:S01]  /*1760*/  MOV R8, R13 ;  /* 0x0000000d00087202 */ /* 0x000fe20000000f00 */
[----:B--2---:R-:W-:-:S05]  /*1770*/  FADD R3, R2, R3 ;  /* 0x0000000302037221 */ /* 0x004fca0000000000 */
[----:B------:R2:W-:Y:S02]  /*1780*/  ST.E desc[UR36][R6.64], R3 ;  /* 0x0000000306007985 */ /* 0x0005e4000c101924 */
.L_x_18:
[----:B------:R-:W-:Y:S05]  /*1790*/  BSYNC.RECONVERGENT B2 ;  /* 0x0000000000027941 */ /* 0x000fea0003800200 */
.L_x_17:
[----:B------:R-:W-:Y:S05]  /*17a0*/  @P1 BRA `(.L_x_16) ;  /* 0x0000000000901947 */ /* 0x000fea0003800000 */
.L_x_19:
[----:B---3--:R-:W3:Y:S01]  /*17b0*/  LDCU UR4, c[0x0][0x388] ;  /* 0x00007100ff0477ac */ /* 0x008ee20008000800 */
[----:B------:R-:W-:-:S05]  /*17c0*/  IADD3 R4, PT, PT, -R29, R8, RZ ;  /* 0x000000081d047210 */ /* 0x000fca0007ffe1ff */
[----:B01----:R-:W-:-:S05]  /*17d0*/  IMAD.WIDE R4, R4, 0x4, R16 ;  /* 0x0000000404047825 */ /* 0x003fca00078e0210 */
[----:B------:R-:W4:Y:S01]  /*17e0*/  LD.E R10, desc[UR36][R4.64] ;  /* 0x00000024040a7980 */ /* 0x000f22000c101900 */
[----:B---3--:R-:W-:-:S04]  /*17f0*/  IMAD R2, R0, UR4, R8 ;  /* 0x0000000400027c24 */ /* 0x008fc8000f8e0208 */
[----:B--2---:R-:W-:-:S05]  /*1800*/  IMAD.WIDE R2, R2, 0x4, R34 ;  /* 0x0000000402027825 */ /* 0x004fca00078e0222 */
[----:B------:R-:W4:Y:S02]  /*1810*/  LDG.E R9, desc[UR36][R2.64] ;  /* 0x0000002402097981 */ /* 0x000f24000c1e1900 */
[----:B----4-:R-:W-:-:S05]  /*1820*/  FADD R10, R9, R10 ;  /* 0x0000000a090a7221 */ /* 0x010fca0000000000 */
[----:B------:R0:W-:Y:S04]  /*1830*/  ST.E desc[UR36][R4.64], R10 ;  /* 0x0000000a04007985 */ /* 0x0001e8000c101924 */
[----:B0-----:R-:W2:Y:S02]  /*1840*/  LD.E R10, desc[UR36][R6.64] ;  /* 0x00000024060a7980 */ /* 0x001ea4000c101900 */
[----:B--2---:R-:W-:-:S05]  /*1850*/  FADD R10, R9, R10 ;  /* 0x0000000a090a7221 */ /* 0x004fca0000000000 */
[----:B------:R0:W-:Y:S04]  /*1860*/  ST.E desc[UR36][R6.64], R10 ;  /* 0x0000000a06007985 */ /* 0x0001e8000c101924 */
[----:B------:R-:W2:Y:S04]  /*1870*/  LDG.E R9, desc[UR36][R2.64+0x4] ;  /* 0x0000042402097981 */ /* 0x000ea8000c1e1900 */
[----:B0-----:R-:W2:Y:S02]  /*1880*/  LD.E R10, desc[UR36][R4.64+0x4] ;  /* 0x00000424040a7980 */ /* 0x001ea4000c101900 */
[----:B--2---:R-:W-:-:S05]  /*1890*/  FADD R10, R9, R10 ;  /* 0x0000000a090a7221 */ /* 0x004fca0000000000 */
        /* <DEDUP_REMOVED lines=10> */
[----:B------:R-:W-:Y:S04]  /*1940*/  ST.E desc[UR36][R6.64], R10 ;  /* 0x0000000a06007985 */ /* 0x000fe8000c101924 */
[----:B------:R-:W2:Y:S04]  /*1950*/  LDG.E R2, desc[UR36][R2.64+0xc] ;  /* 0x00000c2402027981 */ /* 0x000ea8000c1e1900 */
[----:B------:R-:W2:Y:S02]  /*1960*/  LD.E R3, desc[UR36][R4.64+0xc] ;  /* 0x00000c2404037980 */ /* 0x000ea4000c101900 */
[----:B--2---:R-:W-:-:S05]  /*1970*/  FADD R3, R2, R3 ;  /* 0x0000000302037221 */ /* 0x004fca0000000000 */
[----:B------:R0:W-:Y:S04]  /*1980*/  ST.E desc[UR36][R4.64+0xc], R3 ;  /* 0x00000c0304007985 */ /* 0x0001e8000c101924 */
[----:B0-----:R-:W2:Y:S01]  /*1990*/  LD.E R3, desc[UR36][R6.64] ;  /* 0x0000002406037980 */ /* 0x001ea2000c101900 */
[----:B------:R-:W-:-:S04]  /*19a0*/  IADD3 R8, PT, PT, R8, 0x4, RZ ;  /* 0x0000000408087810 */ /* 0x000fc80007ffe0ff */
[----:B------:R-:W-:Y:S01]  /*19b0*/  ISETP.NE.AND P0, PT, R8, R33, PT ;  /* 0x000000210800720c */ /* 0x000fe20003f05270 */
[----:B--2---:R-:W-:-:S05]  /*19c0*/  FADD R3, R2, R3 ;  /* 0x0000000302037221 */ /* 0x004fca0000000000 */
[----:B------:R3:W-:Y:S07]  /*19d0*/  ST.E desc[UR36][R6.64], R3 ;  /* 0x0000000306007985 */ /* 0x0007ee000c101924 */
[----:B------:R-:W-:Y:S05]  /*19e0*/  @P0 BRA `(.L_x_19) ;  /* 0xfffffffc00700947 */ /* 0x000fea000383ffff */
.L_x_16:
[----:B------:R-:W-:Y:S05]  /*19f0*/  BSYNC.RECONVERGENT B1 ;  /* 0x0000000000017941 */ /* 0x000fea0003800200 */
.L_x_15:
[----:B------:R-:W-:-:S04]  /*1a00*/  IADD3 R0, PT, PT, R0, 0x1, RZ ;  /* 0x0000000100007810 */ /* 0x000fc80007ffe0ff */
[----:B------:R-:W-:-:S13]  /*1a10*/  ISETP.NE.AND P0, PT, R0, R36, PT ;  /* 0x000000240000720c */ /* 0x000fda0003f05270 */
[----:B------:R-:W-:Y:S05]  /*1a20*/  @P0 BRA `(.L_x_20) ;  /* 0xfffffff800b80947 */ /* 0x000fea000383ffff */
.L_x_14:
[----:B------:R-:W-:Y:S05]  /*1a30*/  BSYNC.RECONVERGENT B0 ;  /* 0x0000000000007941 */ /* 0x000fea0003800200 */
.L_x_13:
[----:B------:R-:W4:Y:S04]  /*1a40*/  LD.E R4, desc[UR36][R16.64] ;  /* 0x0000002410047980 */ /* 0x000f28000c101900 */
[----:B------:R-:W4:Y:S01]  /*1a50*/  LD.E R0, desc[UR36][R16.64+0x4] ;  /* 0x0000042410007980 */ /* 0x000f22000c101900 */
[----:B------:R-:W-:Y:S01]  /*1a60*/  I2FP.F32.U32 R35, R32 ;  /* 0x0000002000237245 */ /* 0x000fe20000201000 */
[----:B------:R-:W-:Y:S03]  /*1a70*/  BSSY.RECONVERGENT B2, `(.L_x_21) ;  /* 0x000000f000027945 */ /* 0x000fe60003800200 */
[----:B------:R-:W2:Y:S02]  /*1a80*/  MUFU.RCP R2, R35 ;  /* 0x0000002300027308 */ /* 0x000ea40000001000 */
[----:B--23--:R-:W-:-:S04]  /*1a90*/  FFMA R3, -R35, R2, 1 ;  /* 0x3f80000023037423 */ /* 0x00cfc80000000102 */
[----:B------:R-:W-:Y:S01]  /*1aa0*/  FFMA R3, R2, R3, R2 ;  /* 0x0000000302037223 */ /* 0x000fe20000000002 */
[----:B----4-:R-:W-:-:S04]  /*1ab0*/  FSETP.GEU.AND P0, PT, R0, R4, PT ;  /* 0x000000040000720b */ /* 0x010fc80003f0e000 */
[----:B------:R-:W-:-:S05]  /*1ac0*/  FSEL R4, R0, R4, !P0 ;  /* 0x0000000400047208 */ /* 0x000fca0004000000 */
[----:B------:R-:W-:-:S03]  /*1ad0*/  FFMA R0, R4, R3, RZ ;  /* 0x0000000304007223 */ /* 0x000fc600000000ff */
[----:B------:R-:W2:Y:S01]  /*1ae0*/  FCHK P0, R4, R35 ;  /* 0x0000002304007302 */ /* 0x000ea20000000000 */
[----:B------:R-:W-:-:S04]  /*1af0*/  FFMA R2, -R35, R0, R4 ;  /* 0x0000000023027223 */ /* 0x000fc80000000104 */
[----:B------:R-:W-:Y:S01]  /*1b00*/  FFMA R0, R3, R2, R0 ;  /* 0x0000000203007223 */ /* 0x000fe20000000000 */
[----:B--2---:R-:W-:Y:S06]  /*1b10*/  @!P0 BRA `(.L_x_22) ;  /* 0x0000000000108947 */ /* 0x004fec0003800000 */
[----:B01----:R-:W-:Y:S01]  /*1b20*/  IMAD.MOV.U32 R5, RZ, RZ, R35 ;  /* 0x000000ffff057224 */ /* 0x003fe200078e0023 */
[----:B------:R-:W-:-:S07]  /*1b30*/  MOV R66, 0x1b50 ;  /* 0x00001b5000427802 */ /* 0x000fce0000000f00 */
[----:B------:R-:W-:Y:S05]  /*1b40*/  CALL.REL.NOINC `($__internal_1_$__cuda_sm3x_div_rn_noftz_f32_slowpath) ;  /* 0x000000c000947944 */ /* 0x000fea0003c00000 */
[----:B------:R-:W-:-:S07]  /*1b50*/  MOV R0, R67 ;  /* 0x0000004300007202 */ /* 0x000fce0000000f00 */
.L_x_22:
[----:B------:R-:W-:Y:S05]  /*1b60*/  BSYNC.RECONVERGENT B2 ;  /* 0x0000000000027941 */ /* 0x000fea0003800200 */
.L_x_21:
[----:B------:R-:W2:Y:S04]  /*1b70*/  LD.E R4, desc[UR36][R18.64] ;  /* 0x0000002412047980 */ /* 0x000ea8000c101900 */
[----:B------:R-:W2:Y:S01]  /*1b80*/  LD.E R2, desc[UR36][R18.64+0x4] ;  /* 0x0000042412027980 */ /* 0x000ea2000c101900 */
[----:B------:R-:W-:Y:S01]  /*1b90*/  I2FP.F32.U32 R34, R31 ;  /* 0x0000001f00227245 */ /* 0x000fe20000201000 */
[----:B------:R-:W-:Y:S01]  /*1ba0*/  BSSY.RECONVERGENT B2, `(.L_x_23) ;  /* 0x0000010000027945 */ /* 0x000fe20003800200 */
[----:B------:R-:W-:Y:S02]  /*1bb0*/  MOV R33, R0 ;  /* 0x0000000000217202 */ /* 0x000fe40000000f00 */
[----:B------:R-:W0:Y:S02]  /*1bc0*/  MUFU.RCP R3, R34 ;  /* 0x0000002200037308 */ /* 0x000e240000001000 */
[----:B01----:R-:W-:-:S04]  /*1bd0*/  FFMA R5, -R34, R3, 1 ;  /* 0x3f80000022057423 */ /* 0x003fc80000000103 */
[----:B------:R-:W-:Y:S01]  /*1be0*/  FFMA R5, R3, R5, R3 ;  /* 0x0000000503057223 */ /* 0x000fe20000000003 */
[----:B--2---:R-:W-:-:S04]  /*1bf0*/  FSETP.GEU.AND P0, PT, R2, R4, PT ;  /* 0x000000040200720b */ /* 0x004fc80003f0e000 */
[----:B------:R-:W-:-:S05]  /*1c00*/  FSEL R4, R2, R4, !P0 ;  /* 0x0000000402047208 */ /* 0x000fca0004000000 */
[----:B------:R-:W-:-:S03]  /*1c10*/  FFMA R2, R4, R5, RZ ;  /* 0x0000000504027223 */ /* 0x000fc600000000ff */
[----:B------:R-:W0:Y:S01]  /*1c20*/  FCHK P0, R4, R34 ;  /* 0x0000002204007302 */ /* 0x000e220000000000 */
[----:B------:R-:W-:-:S04]  /*1c30*/  FFMA R3, -R34, R2, R4 ;  /* 0x0000000222037223 */ /* 0x000fc80000000104 */
[----:B------:R-:W-:Y:S01]  /*1c40*/  FFMA R3, R5, R3, R2 ;  /* 0x0000000305037223 */ /* 0x000fe20000000002 */
[----:B0-----:R-:W-:Y:S06]  /*1c50*/  @!P0 BRA `(.L_x_24) ;  /* 0x0000000000108947 */ /* 0x001fec0003800000 */
[----:B------:R-:W-:Y:S02]  /*1c60*/  MOV R5, R34 ;  /* 0x0000002200057202 */ /* 0x000fe40000000f00 */
[----:B------:R-:W-:-:S07]  /*1c70*/  MOV R66, 0x1c90 ;  /* 0x00001c9000427802 */ /* 0x000fce0000000f00 */
[----:B------:R-:W-:Y:S05]  /*1c80*/  CALL.REL.NOINC `($__internal_1_$__cuda_sm3x_div_rn_noftz_f32_slowpath) ;  /* 0x000000c000447944 */ /* 0x000fea0003c00000 */
[----:B------:R-:W-:-:S07]  /*1c90*/  MOV R3, R67 ;  /* 0x0000004300037202 */ /* 0x000fce0000000f00 */
.L_x_24:
[----:B------:R-:W-:Y:S05]  /*1ca0*/  BSYNC.RECONVERGENT B2 ;  /* 0x0000000000027941 */ /* 0x000fea0003800200 */
.L_x_23:
[----:B------:R-:W-:Y:S02]  /*1cb0*/  MOV R2, 0x0 ;  /* 0x0000000000027802 */ /* 0x000fe40000000f00 */
[----:B------:R-:W-:Y:S02]  /*1cc0*/  MOV R4, R22 ;  /* 0x0000001600047202 */ /* 0x000fe40000000f00 */
[----:B------:R0:W1:Y:S01]  /*1cd0*/  LDC.64 R6, c[0x4][R2] ;  /* 0x0100000002067b82 */ /* 0x0000620000000a00 */
[----:B------:R-:W-:Y:S02]  /*1ce0*/  MOV R5, R23 ;  /* 0x0000001700057202 */ /* 0x000fe40000000f00 */
[----:B------:R-:W-:-:S07]  /*1cf0*/  MOV R36, R3 ;  /* 0x0000000300247202 */ /* 0x000fce0000000f00 */
[----:B------:R-:W-:-:S07]  /*1d00*/  LEPC R20, `(.L_x_25) ;  /* 0x000000001014794e */ /* 0x000fce0000000000 */
[----:B01----:R-:W-:Y:S05]  /*1d10*/  CALL.ABS.NOINC R6 ;  /* 0x0000000006007343 */ /* 0x003fea0003c00000 */
.L_x_25:
[----:B------:R-:W0:Y:S01]  /*1d20*/  LDC.64 R2, c[0x4][R2] ;  /* 0x0100000002027b82 */ /* 0x000e220000000a00 */
[----:B------:R-:W-:Y:S02]  /*1d30*/  MOV R22, R4 ;  /* 0x0000000400167202 */ /* 0x000fe40000000f00 */
[----:B------:R-:W-:Y:S02]  /*1d40*/  MOV R23, R5 ;  /* 0x0000000500177202 */ /* 0x000fe40000000f00 */
[----:B------:R-:W-:Y:S02]  /*1d50*/  MOV R4, R24 ;  /* 0x0000001800047202 */ /* 0x000fe40000000f00 */
[----:B------:R-:W-:-:S07]  /*1d60*/  MOV R5, R25 ;  /* 0x0000001900057202 */ /* 0x000fce0000000f00 */
[----:B------:R-:W-:-:S07]  /*1d70*/  LEPC R20, `(.L_x_26) ;  /* 0x000000001014794e */ /* 0x000fce0000000000 */
[----:B0-----:R-:W-:Y:S05]  /*1d80*/  CALL.ABS.NOINC R2 ;  /* 0x0000000002007343 */ /* 0x001fea0003c00000 */
.L_x_26:
[----:B------:R-:W0:Y:S01]  /*1d90*/  LDC R8, c[0x0][0x398] ;  /* 0x0000e600ff087b82 */ /* 0x000e220000000800 */
[----:B------:R-:W0:Y:S01]  /*1da0*/  LDCU UR4, c[0x0][0x38c] ;  /* 0x00007180ff0477ac */ /* 0x000e220008000800 */
[----:B------:R-:W-:Y:S01]  /*1db0*/  HFMA2 R2, -RZ, RZ, 0, 5.9604644775390625e-08 ;  /* 0x00000001ff027431 */ /* 0x000fe200000001ff */
[----:B------:R-:W-:Y:S01]  /*1dc0*/  UMOV UR5, 0x4002c3de ;  /* 0x4002c3de00057882 */ /* 0x000fe20000000000 */
[----:B0-----:R-:W-:Y:S01]  /*1dd0*/  FMUL R8, R8, UR4 ;  /* 0x0000000408087c20 */ /* 0x001fe20008400000 */
[----:B------:R-:W-:-:S05]  /*1de0*/  UMOV UR4, 0x3e3da273 ;  /* 0x3e3da27300047882 */ /* 0x000fca0000000000 */
[----:B------:R-:W0:Y:S08]  /*1df0*/  F2F.F64.F32 R8, R8 ;  /* 0x0000000800087310 */ /* 0x000e300000201800 */
[----:B0-----:R-:W0:Y:S02]  /*1e00*/  MUFU.RCP64H R3, R9 ;  /* 0x0000000900037308 */ /* 0x001e240000001800 */
[----:B0-----:R-:W-:-:S08]  /*1e10*/  DFMA R6, -R8, R2, 1 ;  /* 0x3ff000000806742b */ /* 0x001fd00000000102 */
[----:B------:R-:W-:-:S08]  /*1e20*/  DFMA R6, R6, R6, R6 ;  /* 0x000000060606722b */ /* 0x000fd00000000006 */
[----:B------:R-:W-:-:S08]  /*1e30*/  DFMA R6, R2, R6, R2 ;  /* 0x000000060206722b */ /* 0x000fd00000000002 */
[----:B------:R-:W-:-:S08]  /*1e40*/  DFMA R2, -R8, R6, 1 ;  /* 0x3ff000000802742b */ /* 0x000fd00000000106 */
[----:B------:R-:W-:-:S08]  /*1e50*/  DFMA R2, R6, R2, R6 ;  /* 0x000000020602722b */ /* 0x000fd00000000006 */
[----:B------:R-:W-:-:S08]  /*1e60*/  DMUL R6, R2, UR4 ;  /* 0x0000000402067c28 */ /* 0x000fd00008000000 */
[----:B------:R-:W-:-:S08]  /*1e70*/  DFMA R10, -R8, R6, UR4 ;  /* 0x00000004080a7e2b */ /* 0x000fd00008000106 */
[----:B------:R-:W-:Y:S01]  /*1e80*/  DFMA R6, R2, R10, R6 ;  /* 0x0000000a0206722b */ /* 0x000fe20000000006 */
[----:B------:R-:W-:Y:S02]  /*1e90*/  MOV R2, R4 ;  /* 0x0000000400027202 */ /* 0x000fe40000000f00 */
[----:B------:R-:W-:-:S07]  /*1ea0*/  MOV R3, R5 ;  /* 0x0000000500037202 */ /* 0x000fce0000000f00 */
[----:B------:R-:W-:-:S05]  /*1eb0*/  FFMA R0, RZ, R9, R7 ;  /* 0x00000009ff007223 */ /* 0x000fca0000000007 */
[----:B------:R-:W-:-:S13]  /*1ec0*/  FSETP.GT.AND P0, PT, |R0|, 1.469367938527859385e-39, PT ;  /* 0x001000000000780b */ /* 0x000fda0003f04200 */
[----:B------:R-:W-:Y:S05]  /*1ed0*/  @P0 BRA `(.L_x_27) ;  /* 0x0000000000200947 */ /* 0x000fea0003800000 */
[----:B------:R-:W-:Y:S02]  /*1ee0*/  MOV R24, R8 ;  /* 0x0000000800187202 */ /* 0x000fe40000000f00 */
[----:B------:R-:W-:Y:S02]  /*1ef0*/  MOV R49, R9 ;  /* 0x0000000900317202 */ /* 0x000fe40000000f00 */
[----:B------:R-:W-:Y:S02]  /*1f00*/  MOV R52, 0x3e3da273 ;  /* 0x3e3da27300347802 */ /* 0x000fe40000000f00 */
[----:B------:R-:W-:Y:S02]  /*1f10*/  MOV R53, 0x4002c3de ;  /* 0x4002c3de00357802 */ /* 0x000fe40000000f00 */
[----:B------:R-:W-:-:S07]  /*1f20*/  MOV R58, 0x1f40 ;  /* 0x00001f40003a7802 */ /* 0x000fce0000000f00 */
[----:B------:R-:W-:Y:S05]  /*1f30*/  CALL.REL.NOINC `($__internal_0_$__cuda_sm20_div_rn_f64_full) ;  /* 0x000000b800107944 */ /* 0x000fea0003c00000 */
[----:B------:R-:W-:Y:S02]  /*1f40*/  MOV R6, R24 ;  /* 0x0000001800067202 */ /* 0x000fe40000000f00 */
[----:B------:R-:W-:-:S07]  /*1f50*/  MOV R7, R25 ;  /* 0x0000001900077202 */ /* 0x000fce0000000f00 */
.L_x_27:
[----:B------:R-:W-:Y:S01]  /*1f60*/  ISETP.NE.AND P0, PT, R32, RZ, PT ;  /* 0x000000ff2000720c */ /* 0x000fe20003f05270 */
[----:B------:R0:W1:Y:S01]  /*1f70*/  F2F.F32.F64 R13, R6 ;  /* 0x00000006000d7310 */ /* 0x0000620000301000 */
[----:B------:R-:W-:Y:S11]  /*1f80*/  BSSY.RECONVERGENT B2, `(.L_x_28) ;  /* 0x0000083000027945 */ /* 0x000ff60003800200 */
[----:B0-----:R-:W-:Y:S05]  /*1f90*/  @!P0 BRA `(.L_x_29) ;  /* 0x0000000800048947 */ /* 0x001fea0003800000 */
[----:B------:R-:W0:Y:S01]  /*1fa0*/  LDC R8, c[0x0][0x398] ;  /* 0x0000e600ff087b82 */ /* 0x000e220000000800 */
[----:B------:R-:W2:Y:S01]  /*1fb0*/  LDCU UR4, c[0x0][0x390] ;  /* 0x00007200ff0477ac */ /* 0x000ea20008000800 */
[----:B------:R-:W-:Y:S01]  /*1fc0*/  FMUL R0, R35, 3.1415927410125732422 ;  /* 0x40490fdb23007820 */ /* 0x000fe20000400000 */
[----:B------:R-:W-:-:S03]  /*1fd0*/  HFMA2 R9, -RZ, RZ, 0, 0 ;  /* 0x00000000ff097431 */ /* 0x000fc600000001ff */
[C---:B-1----:R-:W-:Y:S02]  /*1fe0*/  FMUL R0, R13.reuse, R0 ;  /* 0x000000000d007220 */ /* 0x042fe40000400000 */
[----:B------:R-:W1:Y:S02]  /*1ff0*/  LDC R7, c[0x0][0x38c] ;  /* 0x0000e300ff077b82 */ /* 0x000e640000000800 */
[----:B------:R-:W-:Y:S01]  /*2000*/  FMUL R15, R13, R0 ;  /* 0x000000000d0f7220 */ /* 0x000fe20000400000 */
[----:B0-----:R-:W-:-:S04]  /*2010*/  FADD R4, R8, R8 ;  /* 0x0000000808047221 */ /* 0x001fc80000000000 */
[----:B------:R-:W-:Y:S01]  /*2020*/  FMUL R8, R4, R8 ;  /* 0x0000000804087220 */ /* 0x000fe20000400000 */
[----:B------:R-:W-:Y:S01]  /*2030*/  MOV R4, RZ ;  /* 0x000000ff00047202 */ /* 0x000fe20000000f00 */
[C---:B-1----:R-:W-:Y:S01]  /*2040*/  FMUL R6, R7.reuse, 0.5 ;  /* 0x3f00000007067820 */ /* 0x042fe20000400000 */
[----:B--2---:R-:W-:-:S07]  /*2050*/  FMUL R7, R7, UR4 ;  /* 0x0000000407077c20 */ /* 0x004fce0008400000 */
.L_x_36:
[----:B------:R-:W0:Y:S01]  /*2060*/  LDCU UR4, c[0x0][0x38c] ;  /* 0x00007180ff0477ac */ /* 0x000e220008000800 */
[----:B------:R-:W1:Y:S01]  /*2070*/  MUFU.RCP R5, R13 ;  /* 0x0000000d00057308 */ /* 0x000e620000001000 */
[----:B------:R-:W-:Y:S01]  /*2080*/  BSSY.RECONVERGENT B3, `(.L_x_30) ;  /* 0x0000011000037945 */ /* 0x000fe20003800200 */
[----:B------:R-:W2:Y:S01]  /*2090*/  LDCU UR5, c[0x0][0x398] ;  /* 0x00007300ff0577ac */ /* 0x000ea20008000800 */
[----:B0-----:R-:W-:Y:S01]  /*20a0*/  FFMA R20, R4, UR4, R6 ;  /* 0x0000000404147c23 */ /* 0x001fe20008000006 */
[----:B-1----:R-:W-:-:S03]  /*20b0*/  FFMA R10, -R13, R5, 1 ;  /* 0x3f8000000d0a7423 */ /* 0x002fc60000000105 */
[----:B------:R-:W-:Y:S01]  /*20c0*/  FFMA R0, R7, -0.5, R20 ;  /* 0xbf00000007007823 */ /* 0x000fe20000000014 */
[----:B------:R-:W-:-:S03]  /*20d0*/  FFMA R10, R5, R10, R5 ;  /* 0x0000000a050a7223 */ /* 0x000fc60000000005 */
[----:B------:R-:W-:-:S04]  /*20e0*/  FADD R0, -R30, R0 ;  /* 0x000000001e007221 */ /* 0x000fc80000000100 */
[----:B--2---:R-:W-:-:S04]  /*20f0*/  FMUL R4, R0, UR5 ;  /* 0x0000000500047c20 */ /* 0x004fc80008400000 */
[----:B------:R-:W0:Y:S01]  /*2100*/  FCHK P0, R4, R13 ;  /* 0x0000000d04007302 */ /* 0x000e220000000000 */
[----:B------:R-:W-:-:S04]  /*2110*/  FFMA R0, R4, R10, RZ ;  /* 0x0000000a04007223 */ /* 0x000fc800000000ff */
[----:B------:R-:W-:-:S04]  /*2120*/  FFMA R5, -R13, R0, R4 ;  /* 0x000000000d057223 */ /* 0x000fc80000000104 */
[----:B------:R-:W-:Y:S01]  /*2130*/  FFMA R5, R10, R5, R0 ;  /* 0x000000050a057223 */ /* 0x000fe20000000000 */
[----:B0-----:R-:W-:Y:S06]  /*2140*/  @!P0 BRA `(.L_x_31) ;  /* 0x0000000000108947 */ /* 0x001fec0003800000 */
[----:B------:R-:W-:Y:S02]  /*2150*/  MOV R5, R13 ;  /* 0x0000000d00057202 */ /* 0x000fe40000000f00 */
[----:B------:R-:W-:-:S07]  /*2160*/  MOV R66, 0x2180 ;  /* 0x0000218000427802 */ /* 0x000fce0000000f00 */
[----:B------:R-:W-:Y:S05]  /*2170*/  CALL.REL.NOINC `($__internal_1_$__cuda_sm3x_div_rn_noftz_f32_slowpath) ;  /* 0x000000bc00087944 */ /* 0x000fea0003c00000 */
[----:B------:R-:W-:-:S07]  /*2180*/  MOV R5, R67 ;  /* 0x0000004300057202 */ /* 0x000fce0000000f00 */
.L_x_31:
[----:B------:R-:W-:Y:S05]  /*2190*/  BSYNC.RECONVERGENT B3 ;  /* 0x0000000000037941 */ /* 0x000fea0003800200 */
.L_x_30:
[----:B------:R-:W-:Y:S02]  /*21a0*/  HFMA2 R4, -RZ, RZ, 0.61474609375, 16.90625 ;  /* 0x38eb4c3aff047431 */ /* 0x000fe400000001ff */
[C---:B------:R-:W-:Y:S01]  /*21b0*/  FMUL R0, R5.reuse, R5 ;  /* 0x0000000505007220 */ /* 0x040fe20000400000 */
[----:B------:R-:W-:Y:S01]  /*21c0*/  HFMA2 R11, -RZ, RZ, 1.0087890625, -0.000686168670654296875 ;  /* 0x3c09919fff0b7431 */ /* 0x000fe200000001ff */
[C---:B------:R-:W-:Y:S01]  /*21d0*/  FSETP.GE.AND P1, PT, |R5|.reuse, 1.0029599666595458984, PT ;  /* 0x3f8060fe0500780b */ /* 0x040fe20003f26200 */
[----:B------:R-:W-:Y:S01]  /*21e0*/  HFMA2 R14, -RZ, RZ, 1.5341796875, 81.5625 ;  /* 0x3e235519ff0e7431 */ /* 0x000fe200000001ff */
[----:B------:R-:W-:Y:S01]  /*21f0*/  MOV R10, 0x3aae005b ;  /* 0x3aae005b000a7802 */ /* 0x000fe20000000f00 */
[----:B------:R-:W0:Y:S01]  /*2200*/  LDCU UR4, c[0x0][0x398] ;  /* 0x00007300ff0477ac */ /* 0x000e220008000800 */
[----:B------:R-:W-:Y:S01]  /*2210*/  FSEL R0, |R5|, R0, P1 ;  /* 0x0000000005007208 */ /* 0x000fe20000800200 */
[----:B------:R-:W-:Y:S01]  /*2220*/  BSSY.RECONVERGENT B3, `(.L_x_32) ;  /* 0x0000026000037945 */ /* 0x000fe20003800200 */
[----:B------:R-:W-:-:S02]  /*2230*/  FSEL R10, -R10, -0.00082130916416645050049, P1 ;  /* 0xba574d200a0a7808 */ /* 0x000fc40000800100 */
[----:B------:R-:W-:Y:S02]  /*2240*/  FSEL R4, R4, 8.4834944573231041431e-05, P1 ;  /* 0x38b1e96a04047808 */ /* 0x000fe40000800000 */
[----:B------:R-:W-:Y:S02]  /*2250*/  MOV R12, 0x3d24d99a ;  /* 0x3d24d99a000c7802 */ /* 0x000fe40000000f00 */
[----:B------:R-:W-:Y:S01]  /*2260*/  FSEL R11, R11, 0.0052134888246655464172, P1 ;  /* 0x3baad5ea0b0b7808 */ /* 0x000fe20000800000 */
[----:B------:R-:W-:Y:S01]  /*2270*/  FFMA R4, R0, R4, R10 ;  /* 0x0000000400047223 */ /* 0x000fe2000000000a */
[----:B------:R-:W-:Y:S02]  /*2280*/  FSEL R10, -R12, -0.026868773624300956726, P1 ;  /* 0xbcdc1be70c0a7808 */ /* 0x000fe40000800100 */
[----:B------:R-:W-:Y:S01]  /*2290*/  MOV R12, 0x3f69b4f9 ;  /* 0x3f69b4f9000c7802 */ /* 0x000fe20000000f00 */
[----:B------:R-:W-:Y:S01]  /*22a0*/  FFMA R4, R0, R4, R11 ;  /* 0x0000000400047223 */ /* 0x000fe2000000000b */
[----:B------:R-:W-:Y:S01]  /*22b0*/  FSEL R11, R14, 0.11284004896879196167, P1 ;  /* 0x3de718af0e0b7808 */ /* 0x000fe20000800000 */
[----:B------:R-:W-:-:S02]  /*22c0*/  HFMA2 R14, -RZ, RZ, 1.7822265625, 0.000185489654541015625 ;  /* 0x3f210a14ff0e7431 */ /* 0x000fc400000001ff */
[----:B------:R-:W-:Y:S01]  /*22d0*/  FFMA R4, R0, R4, R10 ;  /* 0x0000000400047223 */ /* 0x000fe2000000000a */
[----:B------:R-:W-:Y:S02]  /*22e0*/  FSEL R10, R12, -0.37612664699554443359, P1 ;  /* 0xbec093ac0c0a7808 */ /* 0x000fe40000800000 */
[----:B------:R-:W1:Y:S01]  /*22f0*/  MUFU.RCP R12, R13 ;  /* 0x0000000d000c7308 */ /* 0x000e620000001000 */
[----:B------:R-:W-:Y:S01]  /*2300*/  FFMA R4, R0, R4, R11 ;  /* 0x0000000400047223 */ /* 0x000fe2000000000b */
[----:B------:R-:W-:-:S03]  /*2310*/  FSEL R11, R14, 0.12837915122509002686, P1 ;  /* 0x3e0375d30e0b7808 */ /* 0x000fc60000800000 */
[C---:B------:R-:W-:Y:S01]  /*2320*/  FFMA R4, R0.reuse, R4, R10 ;  /* 0x0000000400047223 */ /* 0x040fe2000000000a */
[----:B------:R-:W-:-:S03]  /*2330*/  FSEL R10, -R0, R5, P1 ;  /* 0x00000005000a7208 */ /* 0x000fc60000800100 */
[----:B------:R-:W-:Y:S01]  /*2340*/  FFMA R4, R0, R4, R11 ;  /* 0x0000000400047223 */ /* 0x000fe2000000000b */
[----:B------:R-:W-:-:S03]  /*2350*/  FFMA R0, R7, 0.5, R20 ;  /* 0x3f00000007007823 */ /* 0x000fc60000000014 */
[----:B------:R-:W-:Y:S01]  /*2360*/  FFMA R10, R4, R10, R10 ;  /* 0x0000000a040a7223 */ /* 0x000fe2000000000a */
[----:B------:R-:W-:Y:S01]  /*2370*/  FADD R11, -R30, R0 ;  /* 0x000000001e0b7221 */ /* 0x000fe20000000100 */
[----:B-1----:R-:W-:Y:S02]  /*2380*/  FFMA R14, -R13, R12, 1 ;  /* 0x3f8000000d0e7423 */ /* 0x002fe4000000010c */
[----:B------:R-:W1:Y:S02]  /*2390*/  @P1 MUFU.EX2 R4, R10 ;  /* 0x0000000a00041308 */ /* 0x000e640000000800 */
[----:B------:R-:W-:Y:S01]  /*23a0*/  FFMA R0, R12, R14, R12 ;  /* 0x0000000e0c007223 */ /* 0x000fe2000000000c */
[----:B0-----:R-:W-:-:S05]  /*23b0*/  FMUL R14, R11, UR4 ;  /* 0x000000040b0e7c20 */ /* 0x001fca0008400000 */
[----:B------:R-:W0:Y:S01]  /*23c0*/  FCHK P0, R14, R13 ;  /* 0x0000000d0e007302 */ /* 0x000e220000000000 */
[----:B------:R-:W-:-:S04]  /*23d0*/  FFMA R11, R0, R14, RZ ;  /* 0x0000000e000b7223 */ /* 0x000fc800000000ff */
[----:B------:R-:W-:Y:S01]  /*23e0*/  FFMA R12, -R13, R11, R14 ;  /* 0x0000000b0d0c7223 */ /* 0x000fe2000000010e */
[----:B-1----:R-:W-:-:S03]  /*23f0*/  @P1 FADD R4, -R4, 1 ;  /* 0x3f80000004041421 */ /* 0x002fc60000000100 */
[----:B------:R-:W-:Y:S02]  /*2400*/  FFMA R0, R0, R12, R11 ;  /* 0x0000000c00007223 */ /* 0x000fe4000000000b */
[----:B------:R-:W-:Y:S01]  /*2410*/  @P1 LOP3.LUT R10, R4, 0x80000000, R5, 0xb8, !PT ;  /* 0x80000000040a1812 */ /* 0x000fe200078eb805 */
[----:B0-----:R-:W-:Y:S06]  /*2420*/  @!P0 BRA `(.L_x_33) ;  /* 0x0000000000148947 */ /* 0x001fec0003800000 */
[----:B------:R-:W-:Y:S02]  /*2430*/  MOV R4, R14 ;  /* 0x0000000e00047202 */ /* 0x000fe40000000f00 */
[----:B------:R-:W-:Y:S02]  /*2440*/  MOV R5, R13 ;  /* 0x0000000d00057202 */ /* 0x000fe40000000f00 */
[----:B------:R-:W-:-:S07]  /*2450*/  MOV R66, 0x2470 ;  /* 0x0000247000427802 */ /* 0x000fce0000000f00 */
[----:B------:R-:W-:Y:S05]  /*2460*/  CALL.REL.NOINC `($__internal_1_$__cuda_sm3x_div_rn_noftz_f32_slowpath) ;  /* 0x000000b8004c7944 */ /* 0x000fea0003c00000 */
[----:B------:R-:W-:-:S07]  /*2470*/  MOV R0, R67 ;  /* 0x0000004300007202 */ /* 0x000fce0000000f00 */
.L_x_33:
[----:B------:R-:W-:Y:S05]  /*2480*/  BSYNC.RECONVERGENT B3 ;  /* 0x0000000000037941 */ /* 0x000fea0003800200 */
.L_x_32:
[----:B------:R-:W-:Y:S02]  /*2490*/  HFMA2 R5, -RZ, RZ, 0.61474609375, 16.90625 ;  /* 0x38eb4c3aff057431 */ /* 0x000fe400000001ff */
[C---:B------:R-:W-:Y:S01]  /*24a0*/  FMUL R4, R0.reuse, R0 ;  /* 0x0000000000047220 */ /* 0x040fe20000400000 */
[C---:B------:R-:W-:Y:S01]  /*24b0*/  FSETP.GE.AND P0, PT, |R0|.reuse, 1.0029599666595458984, PT ;  /* 0x3f8060fe0000780b */ /* 0x040fe20003f06200 */
[----:B------:R-:W-:Y:S01]  /*24c0*/  HFMA2 R14, -RZ, RZ, 1.28515625, -179.25 ;  /* 0x3d24d99aff0e7431 */ /* 0x000fe200000001ff */
[----:B------:R-:W-:Y:S01]  /*24d0*/  MOV R11, 0x3aae005b ;  /* 0x3aae005b000b7802 */ /* 0x000fe20000000f00 */
[----:B------:R-:W-:Y:S01]  /*24e0*/  IMAD.MOV.U32 R12, RZ, RZ, 0x3c09919f ;  /* 0x3c09919fff0c7424 */ /* 0x000fe200078e00ff */
[----:B------:R-:W-:Y:S01]  /*24f0*/  FSEL R4, |R0|, R4, P0 ;  /* 0x0000000400047208 */ /* 0x000fe20000000200 */
[----:B------:R-:W-:Y:S01]  /*2500*/  BSSY.RECONVERGENT B3, `(.L_x_34) ;  /* 0x0000024000037945 */ /* 0x000fe20003800200 */
[----:B------:R-:W-:Y:S02]  /*2510*/  FSEL R11, -R11, -0.00082130916416645050049, P0 ;  /* 0xba574d200b0b7808 */ /* 0x000fe40000000100 */
[----:B------:R-:W-:-:S02]  /*2520*/  FSEL R5, R5, 8.4834944573231041431e-05, P0 ;  /* 0x38b1e96a05057808 */ /* 0x000fc40000000000 */
[----:B------:R-:W-:Y:S02]  /*2530*/  FSEL R12, R12, 0.0052134888246655464172, P0 ;  /* 0x3baad5ea0c0c7808 */ /* 0x000fe40000000000 */
[----:B------:R-:W-:Y:S01]  /*2540*/  MOV R20, 0x3e235519 ;  /* 0x3e23551900147802 */ /* 0x000fe20000000f00 */
[----:B------:R-:W-:Y:S01]  /*2550*/  FFMA R5, R4, R5, R11 ;  /* 0x0000000504057223 */ /* 0x000fe2000000000b */
[----:B------:R-:W-:Y:S01]  /*2560*/  FSEL R11, -R14, -0.026868773624300956726, P0 ;  /* 0xbcdc1be70e0b7808 */ /* 0x000fe20000000100 */
[----:B------:R-:W-:Y:S02]  /*2570*/  HFMA2 R14, -RZ, RZ, 1.8525390625, -0.310791015625 ;  /* 0x3f69b4f9ff0e7431 */ /* 0x000fe400000001ff */
[----:B------:R-:W-:Y:S01]  /*2580*/  FFMA R5, R4, R5, R12 ;  /* 0x0000000504057223 */ /* 0x000fe2000000000c */
[----:B------:R-:W-:Y:S02]  /*2590*/  FSEL R12, R20, 0.11284004896879196167, P0 ;  /* 0x3de718af140c7808 */ /* 0x000fe40000000000 */
[----:B------:R-:W-:Y:S01]  /*25a0*/  MOV R20, 0x3f210a14 ;  /* 0x3f210a1400147802 */ /* 0x000fe20000000f00 */
[----:B------:R-:W-:Y:S01]  /*25b0*/  FFMA R5, R4, R5, R11 ;  /* 0x0000000504057223 */ /* 0x000fe2000000000b */
[----:B------:R-:W-:-:S03]  /*25c0*/  FSEL R11, R14, -0.37612664699554443359, P0 ;  /* 0xbec093ac0e0b7808 */ /* 0x000fc60000000000 */
[----:B------:R-:W-:Y:S01]  /*25d0*/  FFMA R5, R4, R5, R12 ;  /* 0x0000000504057223 */ /* 0x000fe2000000000c */
[----:B------:R-:W-:-:S03]  /*25e0*/  FSEL R12, R20, 0.12837915122509002686, P0 ;  /* 0x3e0375d3140c7808 */ /* 0x000fc60000000000 */
[C---:B------:R-:W-:Y:S01]  /*25f0*/  FFMA R5, R4.reuse, R5, R11 ;  /* 0x0000000504057223 */ /* 0x040fe2000000000b */
[----:B------:R-:W-:-:S03]  /*2600*/  FSEL R11, -R4, R0, P0 ;  /* 0x00000000040b7208 */ /* 0x000fc60000000100 */
[----:B------:R-:W-:-:S04]  /*2610*/  FFMA R5, R4, R5, R12 ;  /* 0x0000000504057223 */ /* 0x000fc8000000000c */
[----:B------:R-:W-:Y:S02]  /*2620*/  FFMA R5, R5, R11, R11 ;  /* 0x0000000b05057223 */ /* 0x000fe4000000000b */
[----:B------:R-:W-:Y:S08]  /*2630*/  MUFU.RCP R11, R8 ;  /* 0x00000008000b7308 */ /* 0x000ff00000001000 */
[----:B------:R-:W0:Y:S02]  /*2640*/  @P0 MUFU.EX2 R4, R5 ;  /* 0x0000000500040308 */ /* 0x000e240000000800 */
[----:B0-----:R-:W-:-:S05]  /*2650*/  @P0 FADD R4, -R4, 1 ;  /* 0x3f80000004040421 */ /* 0x001fca0000000100 */
[----:B------:R-:W-:Y:S01]  /*2660*/  @P0 LOP3.LUT R5, R4, 0x80000000, R0, 0xb8, !PT ;  /* 0x8000000004050812 */ /* 0x000fe200078eb800 */
[----:B------:R-:W-:-:S04]  /*2670*/  FFMA R0, -R8, R11, 1 ;  /* 0x3f80000008007423 */ /* 0x000fc8000000010b */
[----:B------:R-:W-:Y:S01]  /*2680*/  FADD R4, R5, -R10 ;  /* 0x8000000a05047221 */ /* 0x000fe20000000000 */
[----:B------:R-:W-:-:S03]  /*2690*/  FFMA R0, R11, R0, R11 ;  /* 0x000000000b007223 */ /* 0x000fc6000000000b */
[----:B------:R-:W-:-:S04]  /*26a0*/  FMUL R4, R15, R4 ;  /* 0x000000040f047220 */ /* 0x000fc80000400000 */
        /* <DEDUP_REMOVED lines=9> */
.L_x_35:
[----:B------:R-:W-:Y:S05]  /*2740*/  BSYNC.RECONVERGENT B3 ;  /* 0x0000000000037941 */ /* 0x000fea0003800200 */
.L_x_34:
[C---:B------:R-:W-:Y:S01]  /*2750*/  IMAD.WIDE.U32 R4, R9.reuse, 0x4, R22 ;  /* 0x0000000409047825 */ /* 0x040fe200078e0016 */
[----:B------:R-:W-:-:S04]  /*2760*/  IADD3 R9, PT, PT, R9, 0x1, RZ ;  /* 0x0000000109097810 */ /* 0x000fc80007ffe0ff */
[----:B------:R0:W-:Y:S02]  /*2770*/  ST.E desc[UR36][R4.64], R0 ;  /* 0x0000000004007985 */ /* 0x0001e4000c101924 */
[----:B0-----:R-:W-:-:S04]  /*2780*/  I2FP.F32.U32 R4, R9 ;  /* 0x0000000900047245 */ /* 0x001fc80000201000 */
[----:B------:R-:W-:-:S13]  /*2790*/  FSETP.GT.AND P0, PT, R35, R4, PT ;  /* 0x000000042300720b */ /* 0x000fda0003f04000 */
[----:B------:R-:W-:Y:S05]  /*27a0*/  @P0 BRA `(.L_x_36) ;  /* 0xfffffff8002c0947 */ /* 0x000fea000383ffff */
.L_x_29:
[----:B------:R-:W-:Y:S05]  /*27b0*/  BSYNC.RECONVERGENT B2 ;  /* 0x0000000000027941 */ /* 0x000fea0003800200 */
.L_x_28:
[----:B------:R-:W-:Y:S01]  /*27c0*/  ISETP.NE.AND P0, PT, R31, RZ, PT ;  /* 0x000000ff1f00720c */ /* 0x000fe20003f05270 */
[----:B------:R-:W-:-:S12]  /*27d0*/  BSSY.RECONVERGENT B2, `(.L_x_37) ;  /* 0x0000085000027945 */ /* 0x000fd80003800200 */
[----:B------:R-:W-:Y:S05]  /*27e0*/  @!P0 BRA `(.L_x_38) ;  /* 0x00000008000c8947 */ /* 0x000fea0003800000 */
[----:B------:R-:W0:Y:S01]  /*27f0*/  LDC R4, c[0x0][0x398] ;  /* 0x0000e600ff047b82 */ /* 0x000e220000000800 */
[----:B------:R-:W2:Y:S01]  /*2800*/  LDCU UR4, c[0x0][0x390] ;  /* 0x00007200ff0477ac */ /* 0x000ea20008000800 */
[----:B------:R-:W-:-:S04]  /*2810*/  FMUL R0, R34, 3.1415927410125732422 ;  /* 0x40490fdb22007820 */ /* 0x000fc80000400000 */
[C---:B-1----:R-:W-:Y:S02]  /*2820*/  FMUL R0, R13.reuse, R0 ;  /* 0x000000000d007220 */ /* 0x042fe40000400000 */
[----:B------:R-:W1:Y:S02]  /*2830*/  LDC R5, c[0x0][0x38c] ;  /* 0x0000e300ff057b82 */ /* 0x000e640000000800 */
[----:B------:R-:W-:Y:S01]  /*2840*/  FMUL R10, R13, R0 ;  /* 0x000000000d0a7220 */ /* 0x000fe20000400000 */
[----:B0-----:R-:W-:-:S04]  /*2850*/  FADD R6, R4, R4 ;  /* 0x0000000404067221 */ /* 0x001fc80000000000 */
[----:B------:R-:W-:Y:S01]  /*2860*/  FMUL R15, R6, R4 ;  /* 0x00000004060f7220 */ /* 0x000fe20000400000 */
[----:B------:R-:W-:Y:S01]  /*2870*/  HFMA2 R6, -RZ, RZ, 0, 0 ;  /* 0x00000000ff067431 */ /* 0x000fe200000001ff */
[----:B------:R-:W-:Y:S01]  /*2880*/  MOV R4, RZ ;  /* 0x000000ff00047202 */ /* 0x000fe20000000f00 */
[C---:B-1----:R-:W-:Y:S01]  /*2890*/  FMUL R12, R5.reuse, 0.5 ;  /* 0x3f000000050c7820 */ /* 0x042fe20000400000 */
[----:B--2---:R-:W-:-:S07]  /*28a0*/  FMUL R14, R5, UR4 ;  /* 0x00000004050e7c20 */ /* 0x004fce0008400000 */
.L_x_45:
[----:B------:R-:W0:Y:S01]  /*28b0*/  LDCU UR4, c[0x0][0x38c] ;  /* 0x00007180ff0477ac */ /* 0x000e220008000800 */
[----:B------:R-:W1:Y:S01]  /*28c0*/  MUFU.RCP R5, R13 ;  /* 0x0000000d00057308 */ /* 0x000e620000001000 */
[----:B------:R-:W-:Y:S01]  /*28d0*/  BSSY.RECONVERGENT B3, `(.L_x_39) ;  /* 0x0000012000037945 */ /* 0x000fe20003800200 */
[----:B------:R-:W2:Y:S01]  /*28e0*/  LDCU UR5, c[0x0][0x398] ;  /* 0x00007300ff0577ac */ /* 0x000ea20008000800 */
[----:B0-----:R-:W-:Y:S01]  /*28f0*/  FFMA R9, R4, UR4, R12 ;  /* 0x0000000404097c23 */ /* 0x001fe2000800000c */
[----:B-1----:R-:W-:-:S03]  /*2900*/  FFMA R4, -R13, R5, 1 ;  /* 0x3f8000000d047423 */ /* 0x002fc60000000105 */
[----:B------:R-:W-:-:S04]  /*2910*/  FFMA R0, R14, -0.5, R9 ;  /* 0xbf0000000e007823 */ /* 0x000fc80000000009 */
[----:B------:R-:W-:-:S04]  /*2920*/  FADD R0, -R27, R0 ;  /* 0x000000001b007221 */ /* 0x000fc80000000100 */
[----:B--2---:R-:W-:Y:S01]  /*2930*/  FMUL R7, R0, UR5 ;  /* 0x0000000500077c20 */ /* 0x004fe20008400000 */
[----:B------:R-:W-:-:S03]  /*2940*/  FFMA R0, R5, R4, R5 ;  /* 0x0000000405007223 */ /* 0x000fc60000000005 */
[----:B------:R-:W0:Y:S01]  /*2950*/  FCHK P0, R7, R13 ;  /* 0x0000000d07007302 */ /* 0x000e220000000000 */
[----:B------:R-:W-:-:S04]  /*2960*/  FFMA R4, R0, R7, RZ ;  /* 0x0000000700047223 */ /* 0x000fc800000000ff */
[----:B------:R-:W-:-:S04]  /*2970*/  FFMA R5, -R13, R4, R7 ;  /* 0x000000040d057223 */ /* 0x000fc80000000107 */
[----:B------:R-:W-:Y:S01]  /*2980*/  FFMA R4, R0, R5, R4 ;  /* 0x0000000500047223 */ /* 0x000fe20000000004 */
[----:B0-----:R-:W-:Y:S06]  /*2990*/  @!P0 BRA `(.L_x_40) ;  /* 0x0000000000148947 */ /* 0x001fec0003800000 */
[----:B------:R-:W-:Y:S02]  /*29a0*/  MOV R4, R7 ;  /* 0x0000000700047202 */ /* 0x000fe40000000f00 */
[----:B------:R-:W-:Y:S02]  /*29b0*/  MOV R5, R13 ;  /* 0x0000000d00057202 */ /* 0x000fe40000000f00 */
[----:B------:R-:W-:-:S07]  /*29c0*/  MOV R66, 0x29e0 ;  /* 0x000029e000427802 */ /* 0x000fce0000000f00 */
[----:B------:R-:W-:Y:S05]  /*29d0*/  CALL.REL.NOINC `($__internal_1_$__cuda_sm3x_div_rn_noftz_f32_slowpath) ;  /* 0x000000b000f07944 */ /* 0x000fea0003c00000 */
[----:B------:R-:W-:-:S07]  /*29e0*/  MOV R4, R67 ;  /* 0x0000004300047202 */ /* 0x000fce0000000f00 */
.L_x_40:
[----:B------:R-:W-:Y:S05]  /*29f0*/  BSYNC.RECONVERGENT B3 ;  /* 0x0000000000037941 */ /* 0x000fea0003800200 */
.L_x_39:
        /* <DEDUP_REMOVED lines=13> */
[C---:B------:R-:W-:Y:S01]  /*2ad0*/  FFMA R5, R0.reuse, R5, R7 ;  /* 0x0000000500057223 */ /* 0x040fe20000000007 */
[----:B------:R-:W-:Y:S02]  /*2ae0*/  FSEL R7, -R11, -0.026868773624300956726, P1 ;  /* 0xbcdc1be70b077808 */ /* 0x000fe40000800100 */
[----:B------:R-:W-:Y:S01]  /*2af0*/  MOV R11, 0x3f69b4f9 ;  /* 0x3f69b4f9000b7802 */ /* 0x000fe20000000f00 */
[----:B------:R-:W-:Y:S01]  /*2b00*/  FFMA R5, R0, R5, R8 ;  /* 0x0000000500057223 */ /* 0x000fe20000000008 */
[----:B------:R-:W-:Y:S01]  /*2b10*/  FSEL R8, R20, 0.11284004896879196167, P1 ;  /* 0x3de718af14087808 */ /* 0x000fe20000800000 */
[----:B------:R-:W-:-:S02]  /*2b20*/  HFMA2 R20, -RZ, RZ, 1.7822265625, 0.000185489654541015625 ;  /* 0x3f210a14ff147431 */ /* 0x000fc400000001ff */
[C---:B------:R-:W-:Y:S01]  /*2b30*/  FFMA R5, R0.reuse, R5, R7 ;  /* 0x0000000500057223 */ /* 0x040fe20000000007 */
        /* <DEDUP_REMOVED lines=26> */
.L_x_42:
[----:B------:R-:W-:Y:S05]  /*2ce0*/  BSYNC.RECONVERGENT B3 ;  /* 0x0000000000037941 */ /* 0x000fea0003800200 */
.L_x_41:
[----:B------:R-:W-:Y:S02]  /*2cf0*/  HFMA2 R5, -RZ, RZ, 0.61474609375, 16.90625 ;  /* 0x38eb4c3aff057431 */ /* 0x000fe400000001ff */
[C---:B------:R-:W-:Y:S01]  /*2d00*/  FMUL R4, R0.reuse, R0 ;  /* 0x0000000000047220 */ /* 0x040fe20000400000 */
[----:B------:R-:W-:Y:S01]  /*2d10*/  HFMA2 R9, -RZ, RZ, 1.0087890625, -0.000686168670654296875 ;  /* 0x3c09919fff097431 */ /* 0x000fe200000001ff */
[C---:B------:R-:W-:Y:S01]  /*2d20*/  FSETP.GE.AND P0, PT, |R0|.reuse, 1.0029599666595458984, PT ;  /* 0x3f8060fe0000780b */ /* 0x040fe20003f06200 */
[----:B------:R-:W-:Y:S01]  /*2d30*/  HFMA2 R20, -RZ, RZ, 1.5341796875, 81.5625 ;  /* 0x3e235519ff147431 */ /* 0x000fe200000001ff */
[----:B------:R-:W-:Y:S01]  /*2d40*/  MOV R8, 0x3aae005b ;  /* 0x3aae005b00087802 */ /* 0x000fe20000000f00 */
[----:B------:R-:W-:Y:S01]  /*2d50*/  BSSY.RECONVERGENT B3, `(.L_x_43) ;  /* 0x0000026000037945 */ /* 0x000fe20003800200 */
[----:B------:R-:W-:Y:S02]  /*2d60*/  FSEL R4, |R0|, R4, P0 ;  /* 0x0000000400047208 */ /* 0x000fe40000000200 */
[----:B------:R-:W-:-:S02]  /*2d70*/  FSEL R8, -R8, -0.00082130916416645050049, P0 ;  /* 0xba574d2008087808 */ /* 0x000fc40000000100 */
[----:B------:R-:W-:Y:S02]  /*2d80*/  FSEL R5, R5, 8.4834944573231041431e-05, P0 ;  /* 0x38b1e96a05057808 */ /* 0x000fe40000000000 */
[----:B------:R-:W-:Y:S02]  /*2d90*/  FSEL R9, R9, 0.0052134888246655464172, P0 ;  /* 0x3baad5ea09097808 */ /* 0x000fe40000000000 */
[----:B------:R-:W-:Y:S01]  /*2da0*/  MOV R11, 0x3d24d99a ;  /* 0x3d24d99a000b7802 */ /* 0x000fe20000000f00 */
[----:B------:R-:W-:-:S03]  /*2db0*/  FFMA R5, R4, R5, R8 ;  /* 0x0000000504057223 */ /* 0x000fc60000000008 */
[----:B------:R-:W-:Y:S01]  /*2dc0*/  FSEL R8, -R11, -0.026868773624300956726, P0 ;  /* 0xbcdc1be70b087808 */ /* 0x000fe20000000100 */
[----:B------:R-:W-:Y:S01]  /*2dd0*/  FFMA R5, R4, R5, R9 ;  /* 0x0000000504057223 */ /* 0x000fe20000000009 */
[----:B------:R-:W-:Y:S01]  /*2de0*/  FSEL R9, R20, 0.11284004896879196167, P0 ;  /* 0x3de718af14097808 */ /* 0x000fe20000000000 */
[----:B------:R-:W-:Y:S01]  /*2df0*/  HFMA2 R20, -RZ, RZ, 1.7822265625, 0.000185489654541015625 ;  /* 0x3f210a14ff147431 */ /* 0x000fe200000001ff */
[----:B------:R-:W-:Y:S01]  /*2e00*/  MOV R11, 0x3f69b4f9 ;  /* 0x3f69b4f9000b7802 */ /* 0x000fe20000000f00 */
[----:B------:R-:W-:-:S03]  /*2e10*/  FFMA R5, R4, R5, R8 ;  /* 0x0000000504057223 */ /* 0x000fc60000000008 */
[----:B------:R-:W-:Y:S01]  /*2e20*/  FSEL R8, R11, -0.37612664699554443359, P0 ;  /* 0xbec093ac0b087808 */ /* 0x000fe20000000000 */
        /* <DEDUP_REMOVED lines=24> */
.L_x_44:
[----:B------:R-:W-:Y:S05]  /*2fb0*/  BSYNC.RECONVERGENT B3 ;  /* 0x0000000000037941 */ /* 0x000fea0003800200 */
.L_x_43:
[C---:B------:R-:W-:Y:S01]  /*2fc0*/  IMAD.WIDE.U32 R4, R6.reuse, 0x4, R2 ;  /* 0x0000000406047825 */ /* 0x040fe200078e0002 */
[----:B------:R-:W-:-:S04]  /*2fd0*/  IADD3 R6, PT, PT, R6, 0x1, RZ ;  /* 0x0000000106067810 */ /* 0x000fc80007ffe0ff */
[----:B------:R0:W-:Y:S02]  /*2fe0*/  ST.E desc[UR36][R4.64], R0 ;  /* 0x0000000004007985 */ /* 0x0001e4000c101924 */
[----:B0-----:R-:W-:-:S04]  /*2ff0*/  I2FP.F32.U32 R4, R6 ;  /* 0x0000000600047245 */ /* 0x001fc80000201000 */
[----:B------:R-:W-:-:S13]  /*3000*/  FSETP.GT.AND P0, PT, R34, R4, PT ;  /* 0x000000042200720b */ /* 0x000fda0003f04000 */
[----:B------:R-:W-:Y:S05]  /*3010*/  @P0 BRA `(.L_x_45) ;  /* 0xfffffff800240947 */ /* 0x000fea000383ffff */
.L_x_38:
[----:B------:R-:W-:Y:S05]  /*3020*/  BSYNC.RECONVERGENT B2 ;  /* 0x0000000000027941 */ /* 0x000fea0003800200 */
.L_x_37:
[----:B------:R-:W2:Y:S04]  /*3030*/  LD.E R5, desc[UR36][R22.64] ;  /* 0x0000002416057980 */ /* 0x000ea8000c101900 */
[----:B------:R-:W3:Y:S04]  /*3040*/  LD.E R0, desc[UR36][R16.64] ;  /* 0x0000002410007980 */ /* 0x000ee8000c101900 */
[----:B------:R-:W3:Y:S04]  /*3050*/  LD.E R4, desc[UR36][R16.64+0x4] ;  /* 0x0000042410047980 */ /* 0x000ee8000c101900 */
[----:B------:R-:W2:Y:S01]  /*3060*/  LD.E R22, desc[UR36][R22.64+0x4] ;  /* 0x0000042416167980 */ /* 0x000ea2000c101900 */
[----:B------:R-:W-:Y:S01]  /*3070*/  BSSY.RECONVERGENT B2, `(.L_x_46) ;  /* 0x0000015000027945 */ /* 0x000fe20003800200 */
[----:B------:R-:W-:-:S02]  /*3080*/  ISETP.NE.AND P4, PT, R31, RZ, PT ;  /* 0x000000ff1f00720c */ /* 0x000fc40003f85270 */
[----:B--2---:R-:W-:-:S04]  /*3090*/  FSETP.GT.AND P0, PT, R22, R5, PT ;  /* 0x000000051600720b */ /* 0x004fc80003f04000 */
[----:B------:R-:W-:Y:S02]  /*30a0*/  FSEL R22, R22, R5, P0 ;  /* 0x0000000516167208 */ /* 0x000fe40000000000 */
[CC--:B---3--:R-:W-:Y:S02]  /*30b0*/  FSETP.GT.AND P0, PT, R4.reuse, R0.reuse, PT ;  /* 0x000000000400720b */ /* 0x0c8fe40003f04000 */
[----:B------:R-:W0:Y:S01]  /*30c0*/  MUFU.RCP R6, R22 ;  /* 0x0000001600067308 */ /* 0x000e220000001000 */
[CC--:B------:R-:W-:Y:S02]  /*30d0*/  FSETP.GEU.AND P1, PT, R4.reuse, R0.reuse, PT ;  /* 0x000000000400720b */ /* 0x0c0fe40003f2e000 */
[CC--:B------:R-:W-:Y:S02]  /*30e0*/  FSEL R5, R4.reuse, R0.reuse, P0 ;  /* 0x0000000004057208 */ /* 0x0c0fe40000000000 */
[----:B------:R-:W-:-:S05]  /*30f0*/  FSEL R4, R4, R0, !P1 ;  /* 0x0000000004047208 */ /* 0x000fca0004800000 */
[----:B------:R-:W-:-:S04]  /*3100*/  FADD R4, R5, -R4 ;  /* 0x8000000405047221 */ /* 0x000fc80000000000 */
[----:B------:R-:W2:Y:S01]  /*3110*/  FCHK P0, R4, R22 ;  /* 0x0000001604007302 */ /* 0x000ea20000000000 */
[----:B0-----:R-:W-:-:S04]  /*3120*/  FFMA R0, -R22, R6, 1 ;  /* 0x3f80000016007423 */ /* 0x001fc80000000106 */
[----:B------:R-:W-:-:S04]  /*3130*/  FFMA R0, R6, R0, R6 ;  /* 0x0000000006007223 */ /* 0x000fc80000000006 */
[----:B------:R-:W-:-:S04]  /*3140*/  FFMA R5, R4, R0, RZ ;  /* 0x0000000004057223 */ /* 0x000fc800000000ff */
[----:B------:R-:W-:-:S04]  /*3150*/  FFMA R6, -R22, R5, R4 ;  /* 0x0000000516067223 */ /* 0x000fc80000000104 */
[----:B------:R-:W-:Y:S01]  /*3160*/  FFMA R0, R0, R6, R5 ;  /* 0x0000000600007223 */ /* 0x000fe20000000005 */
[----:B--2---:R-:W-:Y:S06]  /*3170*/  @!P0 BRA `(.L_x_47) ;  /* 0x0000000000108947 */ /* 0x004fec0003800000 */
[----:B------:R-:W-:Y:S02]  /*3180*/  MOV R5, R22 ;  /* 0x0000001600057202 */ /* 0x000fe40000000f00 */
[----:B------:R-:W-:-:S07]  /*3190*/  MOV R66, 0x31b0 ;  /* 0x000031b000427802 */ /* 0x000fce0000000f00 */
[----:B-1----:R-:W-:Y:S05]  /*31a0*/  CALL.REL.NOINC `($__internal_1_$__cuda_sm3x_div_rn_noftz_f32_slowpath) ;  /* 0x000000a800fc7944 */ /* 0x002fea0003c00000 */
[----:B------:R-:W-:-:S07]  /*31b0*/  MOV R0, R67 ;  /* 0x0000004300007202 */ /* 0x000fce0000000f00 */
.L_x_47:
[----:B------:R-:W-:Y:S05]  /*31c0*/  BSYNC.RECONVERGENT B2 ;  /* 0x0000000000027941 */ /* 0x000fea0003800200 */
.L_x_46:
[----:B------:R-:W2:Y:S04]  /*31d0*/  LD.E R4, desc[UR36][R2.64] ;  /* 0x0000002402047980 */ /* 0x000ea8000c101900 */
[----:B------:R-:W2:Y:S04]  /*31e0*/  LD.E R5, desc[UR36][R2.64+0x4] ;  /* 0x0000042402057980 */ /* 0x000ea8000c101900 */
[----:B------:R-:W3:Y:S04]  /*31f0*/  LD.E R2, desc[UR36][R18.64] ;  /* 0x0000002412027980 */ /* 0x000ee8000c101900 */
[----:B------:R-:W3:Y:S01]  /*3200*/  LD.E R3, desc[UR36][R18.64+0x4] ;  /* 0x0000042412037980 */ /* 0x000ee2000c101900 */
[----:B------:R-:W-:Y:S01]  /*3210*/  BSSY.RECONVERGENT B2, `(.L_x_48) ;  /* 0x0000015000027945 */ /* 0x000fe20003800200 */
[----:B------:R-:W-:-:S02]  /*3220*/  MOV R12, R0 ;  /* 0x00000000000c7202 */ /* 0x000fc40000000f00 */
[----:B--2---:R-:W-:-:S04]  /*3230*/  FSETP.GT.AND P0, PT, R5, R4, PT ;  /* 0x000000040500720b */ /* 0x004fc80003f04000 */
[----:B------:R-:W-:-:S04]  /*3240*/  FSEL R6, R5, R4, P0 ;  /* 0x0000000405067208 */ /* 0x000fc80000000000 */
[----:B------:R-:W0:Y:S01]  /*3250*/  MUFU.RCP R5, R6 ;  /* 0x0000000600057308 */ /* 0x000e220000001000 */
[CC--:B---3--:R-:W-:Y:S02]  /*3260*/  FSETP.GT.AND P0, PT, R3.reuse, R2.reuse, PT ;  /* 0x000000020300720b */ /* 0x0c8fe40003f04000 */
[CC--:B------:R-:W-:Y:S02]  /*3270*/  FSETP.GEU.AND P1, PT, R3.reuse, R2.reuse, PT ;  /* 0x000000020300720b */ /* 0x0c0fe40003f2e000 */
[CC--:B------:R-:W-:Y:S02]  /*3280*/  FSEL R4, R3.reuse, R2.reuse, P0 ;  /* 0x0000000203047208 */ /* 0x0c0fe40000000000 */
[----:B------:R-:W-:-:S05]  /*3290*/  FSEL R2, R3, R2, !P1 ;  /* 0x0000000203027208 */ /* 0x000fca0004800000 */
[----:B------:R-:W-:Y:S01]  /*32a0*/  FADD R4, R4, -R2 ;  /* 0x8000000204047221 */ /* 0x000fe20000000000 */
[----:B0-----:R-:W-:-:S03]  /*32b0*/  FFMA R3, -R6, R5, 1 ;  /* 0x3f80000006037423 */ /* 0x001fc60000000105 */
[----:B------:R-:W0:Y:S01]  /*32c0*/  FCHK P0, R4, R6 ;  /* 0x0000000604007302 */ /* 0x000e220000000000 */
[----:B------:R-:W-:-:S04]  /*32d0*/  FFMA R3, R5, R3, R5 ;  /* 0x0000000305037223 */ /* 0x000fc80000000005 */
[----:B------:R-:W-:-:S04]  /*32e0*/  FFMA R2, R4, R3, RZ ;  /* 0x0000000304027223 */ /* 0x000fc800000000ff */
[----:B------:R-:W-:-:S04]  /*32f0*/  FFMA R5, -R6, R2, R4 ;  /* 0x0000000206057223 */ /* 0x000fc80000000104 */
[----:B------:R-:W-:Y:S01]  /*3300*/  FFMA R2, R3, R5, R2 ;  /* 0x0000000503027223 */ /* 0x000fe20000000002 */
[----:B0-----:R-:W-:Y:S06]  /*3310*/  @!P0 BRA `(.L_x_49) ;  /* 0x0000000000108947 */ /* 0x001fec0003800000 */
[----:B------:R-:W-:Y:S01]  /*3320*/  IMAD.MOV.U32 R5, RZ, RZ, R6 ;  /* 0x000000ffff057224 */ /* 0x000fe200078e0006 */
[----:B------:R-:W-:-:S07]  /*3330*/  MOV R66, 0x3350 ;  /* 0x0000335000427802 */ /* 0x000fce0000000f00 */
[----:B-1----:R-:W-:Y:S05]  /*3340*/  CALL.REL.NOINC `($__internal_1_$__cuda_sm3x_div_rn_noftz_f32_slowpath) ;  /* 0x000000a800947944 */ /* 0x002fea0003c00000 */
[----:B------:R-:W-:-:S07]  /*3350*/  MOV R2, R67 ;  /* 0x0000004300027202 */ /* 0x000fce0000000f00 */
.L_x_49:
[----:B------:R-:W-:Y:S05]  /*3360*/  BSYNC.RECONVERGENT B2 ;  /* 0x0000000000027941 */ /* 0x000fea0003800200 */
.L_x_48:
[----:B------:R-:W0:Y:S01]  /*3370*/  LDC R3, c[0x0][0x38c] ;  /* 0x0000e300ff037b82 */ /* 0x000e220000000800 */
[----:B------:R-:W0:Y:S01]  /*3380*/  LDCU UR4, c[0x0][0x390] ;  /* 0x00007200ff0477ac */ /* 0x000e220008000800 */
[----:B------:R-:W-:Y:S01]  /*3390*/  BSSY.RECONVERGENT B2, `(.L_x_50) ;  /* 0x00000a4000027945 */ /* 0x000fe20003800200 */
[----:B------:R-:W-:Y:S01]  /*33a0*/  HFMA2 R15, -RZ, RZ, 0, 0 ;  /* 0x00000000ff0f7431 */ /* 0x000fe200000001ff */
[----:B------:R-:W-:Y:S01]  /*33b0*/  MOV R14, R2 ;  /* 0x00000002000e7202 */ /* 0x000fe20000000f00 */
[----:B0-----:R-:W-:Y:S01]  /*33c0*/  FMUL R20, R3, UR4 ;  /* 0x0000000403147c20 */ /* 0x001fe20008400000 */
[----:B------:R-:W-:Y:S06]  /*33d0*/  @!P4 BRA `(.L_x_51) ;  /* 0x00000008007cc947 */ /* 0x000fec0003800000 */
[----:B------:R-:W0:Y:S01]  /*33e0*/  LDC R2, c[0x0][0x398] ;  /* 0x0000e600ff027b82 */ /* 0x000e220000000800 */
[C---:B------:R-:W-:Y:S01]  /*33f0*/  FMUL R0, R34.reuse, R12 ;  /* 0x0000000c22007220 */ /* 0x040fe20000400000 */
[----:B------:R-:W-:Y:S01]  /*3400*/  FMUL R11, R3, 0.5 ;  /* 0x3f000000030b7820 */ /* 0x000fe20000400000 */
[----:B------:R-:W-:Y:S01]  /*3410*/  FMUL R9, R34, R33 ;  /* 0x0000002122097220 */ /* 0x000fe20000400000 */
[----:B------:R-:W-:Y:S01]  /*3420*/  MOV R6, RZ ;  /* 0x000000ff00067202 */ /* 0x000fe20000000f00 */
[----:B------:R-:W-:Y:S01]  /*3430*/  FMUL R0, R0, 3.1415927410125732422 ;  /* 0x40490fdb00007820 */ /* 0x000fe20000400000 */
[----:B------:R-:W-:-:S03]  /*3440*/  MOV R15, RZ ;  /* 0x000000ff000f7202 */ /* 0x000fc60000000f00 */
[----:B-1----:R-:W-:-:S04]  /*3450*/  FMUL R0, R13, R0 ;  /* 0x000000000d007220 */ /* 0x002fc80000400000 */
[----:B------:R-:W-:Y:S01]  /*3460*/  FMUL R10, R13, R0 ;  /* 0x000000000d0a7220 */ /* 0x000fe20000400000 */
[----:B0-----:R-:W-:-:S04]  /*3470*/  FADD R4, R2, R2 ;  /* 0x0000000202047221 */ /* 0x001fc80000000000 */
[----:B------:R-:W-:Y:S01]  /*3480*/  FMUL R21, R4, R2 ;  /* 0x0000000204157220 */ /* 0x000fe20000400000 */
[----:B------:R-:W-:-:S07]  /*3490*/  MOV R2, RZ ;  /* 0x000000ff00027202 */ /* 0x000fce0000000f00 */
.L_x_58:
        /* <DEDUP_REMOVED lines=19> */
.L_x_53:
[----:B------:R-:W-:Y:S05]  /*35d0*/  BSYNC.RECONVERGENT B3 ;  /* 0x0000000000037941 */ /* 0x000fea0003800200 */
.L_x_52:
        /* <DEDUP_REMOVED lines=46> */
.L_x_55:
[----:B------:R-:W-:Y:S05]  /*38c0*/  BSYNC.RECONVERGENT B3 ;  /* 0x0000000000037941 */ /* 0x000fea0003800200 */
.L_x_54:
        /* <DEDUP_REMOVED lines=43> */
.L_x_57:
[----:B------:R-:W-:Y:S05]  /*3b80*/  BSYNC.RECONVERGENT B3 ;  /* 0x0000000000037941 */ /* 0x000fea0003800200 */
.L_x_56:
[----:B------:R-:W-:-:S06]  /*3b90*/  IMAD.WIDE.U32 R2, R6, 0x4, R16 ;  /* 0x0000000406027825 */ /* 0x000fcc00078e0010 */
[----:B------:R0:W2:Y:S01]  /*3ba0*/  LD.E R3, desc[UR36][R2.64] ;  /* 0x0000002402037980 */ /* 0x0000a2000c101900 */
[----:B------:R-:W-:Y:S01]  /*3bb0*/  FADD R0, R9, R0 ;  /* 0x0000000009007221 */ /* 0x000fe20000000000 */
[----:B------:R-:W-:Y:S01]  /*3bc0*/  HFMA2 R8, -RZ, RZ, 1.5048828125, 33.21875 ;  /* 0x3e055027ff087431 */ /* 0x000fe200000001ff */
[----:B------:R-:W-:-:S03]  /*3bd0*/  IADD3 R6, PT, PT, R6, 0x1, RZ ;  /* 0x0000000106067810 */ /* 0x000fc60007ffe0ff */
[C---:B------:R-:W-:Y:S01]  /*3be0*/  FSETP.GEU.AND P0, PT, R0.reuse, 1.175494350822287508e-38, PT ;  /* 0x008000000000780b */ /* 0x040fe20003f0e000 */
[----:B0-----:R-:W-:-:S05]  /*3bf0*/  FMUL R2, R0, 8388608 ;  /* 0x4b00000000027820 */ /* 0x001fca0000400000 */
[----:B------:R-:W-:-:S04]  /*3c00*/  FSEL R2, R2, R0, !P0 ;  /* 0x0000000002027208 */ /* 0x000fc80004000000 */
[----:B------:R-:W-:-:S04]  /*3c10*/  IADD3 R4, PT, PT, R2, -0x3f2aaaab, RZ ;  /* 0xc0d5555502047810 */ /* 0x000fc80007ffe0ff */
[----:B------:R-:W-:-:S04]  /*3c20*/  LOP3.LUT R5, R4, 0xff800000, RZ, 0xc0, !PT ;  /* 0xff80000004057812 */ /* 0x000fc800078ec0ff */
[-C--:B------:R-:W-:Y:S02]  /*3c30*/  IADD3 R4, PT, PT, R2, -R5.reuse, RZ ;  /* 0x8000000502047210 */ /* 0x080fe40007ffe0ff */
[----:B------:R-:W-:-:S03]  /*3c40*/  I2FP.F32.S32 R5, R5 ;  /* 0x0000000500057245 */ /* 0x000fc60000201400 */
[----:B------:R-:W-:-:S04]  /*3c50*/  FADD R7, R4, -1 ;  /* 0xbf80000004077421 */ /* 0x000fc80000000000 */
[----:B------:R-:W-:-:S04]  /*3c60*/  FFMA R4, R7, -R8, 0.14084610342979431152 ;  /* 0x3e1039f607047423 */ /* 0x000fc80000000808 */
[----:B------:R-:W-:-:S04]  /*3c70*/  FFMA R4, R7, R4, -0.12148627638816833496 ;  /* 0xbdf8cdcc07047423 */ /* 0x000fc80000000004 */
[----:B------:R-:W-:-:S04]  /*3c80*/  FFMA R4, R7, R4, 0.13980610668659210205 ;  /* 0x3e0f295507047423 */ /* 0x000fc80000000004 */
[----:B------:R-:W-:-:S04]  /*3c90*/  FFMA R4, R7, R4, -0.16684235632419586182 ;  /* 0xbe2ad8b907047423 */ /* 0x000fc80000000004 */
[----:B------:R-:W-:-:S04]  /*3ca0*/  FFMA R4, R7, R4, 0.20012299716472625732 ;  /* 0x3e4ced0b07047423 */ /* 0x000fc80000000004 */
[----:B------:R-:W-:-:S04]  /*3cb0*/  FFMA R4, R7, R4, -0.24999669194221496582 ;  /* 0xbe7fff2207047423 */ /* 0x000fc80000000004 */
[----:B------:R-:W-:-:S04]  /*3cc0*/  FFMA R4, R7, R4, 0.33333182334899902344 ;  /* 0x3eaaaa7807047423 */ /* 0x000fc80000000004 */
[C---:B------:R-:W-:Y:S01]  /*3cd0*/  FFMA R8, R7.reuse, R4, -0.5 ;  /* 0xbf00000007087423 */ /* 0x040fe20000000004 */
[----:B------:R-:W-:Y:S02]  /*3ce0*/  FSEL R4, RZ, -23, P0 ;  /* 0xc1b80000ff047808 */ /* 0x000fe40000000000 */
[----:B------:R-:W-:Y:S01]  /*3cf0*/  ISETP.GT.U32.AND P0, PT, R2, 0x7f7fffff, PT ;  /* 0x7f7fffff0200780c */ /* 0x000fe20003f04070 */
[----:B------:R-:W-:Y:S02]  /*3d00*/  FMUL R8, R7, R8 ;  /* 0x0000000807087220 */ /* 0x000fe40000400000 */
[----:B------:R-:W-:Y:S01]  /*3d10*/  FFMA R4, R5, 1.1920928955078125e-07, R4 ;  /* 0x3400000005047823 */ /* 0x000fe20000000004 */
[----:B------:R-:W-:Y:S01]  /*3d20*/  MOV R5, 0x7f800000 ;  /* 0x7f80000000057802 */ /* 0x000fe20000000f00 */
[----:B------:R-:W-:-:S04]  /*3d30*/  FFMA R8, R7, R8, R7 ;  /* 0x0000000807087223 */ /* 0x000fc80000000007 */
[----:B------:R-:W-:-:S04]  /*3d40*/  FFMA R4, R4, 0.69314718246459960938, R8 ;  /* 0x3f31721804047823 */ /* 0x000fc80000000008 */
[C---:B------:R-:W-:Y:S01]  /*3d50*/  @P0 FFMA R4, R2.reuse, R5, +INF ;  /* 0x7f80000002040423 */ /* 0x040fe20000000005 */
[----:B------:R-:W-:Y:S02]  /*3d60*/  FSETP.NEU.AND P0, PT, R2, RZ, PT ;  /* 0x000000ff0200720b */ /* 0x000fe40003f0d000 */
[----:B------:R-:W-:Y:S02]  /*3d70*/  I2FP.F32.U32 R2, R6 ;  /* 0x0000000600027245 */ /* 0x000fe40000201000 */
[----:B------:R-:W-:Y:S02]  /*3d80*/  FSEL R4, R4, -INF , P0 ;  /* 0xff80000004047808 */ /* 0x000fe40000000000 */
[----:B------:R-:W-:-:S03]  /*3d90*/  FSETP.GT.AND P0, PT, R34, R2, PT ;  /* 0x000000022200720b */ /* 0x000fc60003f04000 */
[----:B--2---:R-:W-:-:S04]  /*3da0*/  FFMA R3, R3, R4, -R0 ;  /* 0x0000000403037223 */ /* 0x004fc80000000800 */
[----:B------:R-:W-:-:S06]  /*3db0*/  FADD R15, R3, R15 ;  /* 0x0000000f030f7221 */ /* 0x000fcc0000000000 */
[----:B------:R-:W-:Y:S05]  /*3dc0*/  @P0 BRA `(.L_x_58) ;  /* 0xfffffff400b40947 */ /* 0x000fea000383ffff */
.L_x_51:
[----:B------:R-:W-:Y:S05]  /*3dd0*/  BSYNC.RECONVERGENT B2 ;  /* 0x0000000000027941 */ /* 0x000fea0003800200 */
.L_x_50:
[----:B------:R-:W-:Y:S01]  /*3de0*/  ISETP.NE.AND P0, PT, R32, RZ, PT ;  /* 0x000000ff2000720c */ /* 0x000fe20003f05270 */
[----:B------:R-:W-:Y:S01]  /*3df0*/  BSSY.RECONVERGENT B2, `(.L_x_59) ;  /* 0x00000a3000027945 */ /* 0x000fe20003800200 */
[----:B------:R-:W-:-:S11]  /*3e00*/  HFMA2 R21, -RZ, RZ, 0, 0 ;  /* 0x00000000ff157431 */ /* 0x000fd600000001ff */
[----:B------:R-:W-:Y:S05]  /*3e10*/  @!P0 BRA `(.L_x_60) ;  /* 0x0000000800808947 */ /* 0x000fea0003800000 */
[----:B------:R-:W0:Y:S01]  /*3e20*/  LDC R2, c[0x0][0x398] ;  /* 0x0000e600ff027b82 */ /* 0x000e220000000800 */
[C---:B------:R-:W-:Y:S01]  /*3e30*/  FMUL R0, R35.reuse, R14 ;  /* 0x0000000e23007220 */ /* 0x040fe20000400000 */
[----:B------:R-:W-:Y:S01]  /*3e40*/  FMUL R9, R35, R36 ;  /* 0x0000002423097220 */ /* 0x000fe20000400000 */
[----:B------:R-:W-:Y:S02]  /*3e50*/  MOV R6, RZ ;  /* 0x000000ff00067202 */ /* 0x000fe40000000f00 */
[----:B------:R-:W-:Y:S01]  /*3e60*/  FMUL R0, R0, 3.1415927410125732422 ;  /* 0x40490fdb00007820 */ /* 0x000fe20000400000 */
[----:B------:R-:W-:Y:S02]  /*3e70*/  MOV R21, RZ ;  /* 0x000000ff00157202 */ /* 0x000fe40000000f00 */
[----:B------:R-:W2:Y:S01]  /*3e80*/  LDC R3, c[0x0][0x38c] ;  /* 0x0000e300ff037b82 */ /* 0x000ea20000000800 */
[----:B-1----:R-:W-:-:S04]  /*3e90*/  FMUL R0, R13, R0 ;  /* 0x000000000d007220 */ /* 0x002fc80000400000 */
[----:B------:R-:W-:Y:S01]  /*3ea0*/  FMUL R10, R13, R0 ;  /* 0x000000000d0a7220 */ /* 0x000fe20000400000 */
[----:B0-----:R-:W-:-:S04]  /*3eb0*/  FADD R4, R2, R2 ;  /* 0x0000000202047221 */ /* 0x001fc80000000000 */
[----:B------:R-:W-:Y:S01]  /*3ec0*/  FMUL R22, R4, R2 ;  /* 0x0000000204167220 */ /* 0x000fe20000400000 */
[----:B------:R-:W-:Y:S01]  /*3ed0*/  MOV R2, RZ ;  /* 0x000000ff00027202 */ /* 0x000fe20000000f00 */
[----:B--2---:R-:W-:-:S07]  /*3ee0*/  FMUL R11, R3, 0.5 ;  /* 0x3f000000030b7820 */ /* 0x004fce0000400000 */
.L_x_67:
        /* <DEDUP_REMOVED lines=15> */
[----:B------:R-:W-:Y:S01]  /*3fe0*/  IMAD.MOV.U32 R5, RZ, RZ, R13 ;  /* 0x000000ffff057224 */ /* 0x000fe200078e000d */
[----:B------:R-:W-:-:S07]  /*3ff0*/  MOV R66, 0x4010 ;  /* 0x0000401000427802 */ /* 0x000fce0000000f00 */
[----:B------:R-:W-:Y:S05]  /*4000*/  CALL.REL.NOINC `($__internal_1_$__cuda_sm3x_div_rn_noftz_f32_slowpath) ;  /* 0x0000009c00647944 */ /* 0x000fea0003c00000 */
[----:B------:R-:W-:-:S07]  /*4010*/  MOV R2, R67 ;  /* 0x0000004300027202 */ /* 0x000fce0000000f00 */
.L_x_62:
[----:B------:R-:W-:Y:S05]  /*4020*/  BSYNC.RECONVERGENT B3 ;  /* 0x0000000000037941 */ /* 0x000fea0003800200 */
.L_x_61:
        /* <DEDUP_REMOVED lines=46> */
.L_x_64:
[----:B------:R-:W-:Y:S05]  /*4310*/  BSYNC.RECONVERGENT B3 ;  /* 0x0000000000037941 */ /* 0x000fea0003800200 */
.L_x_63:
        /* <DEDUP_REMOVED lines=14> */
[C---:B------:R-:W-:Y:S01]  /*4400*/  FFMA R4, R2.reuse, R4, R7 ;  /* 0x0000000402047223 */ /* 0x040fe20000000007 */
        /* <DEDUP_REMOVED lines=28> */
.L_x_66:
[----:B------:R-:W-:Y:S05]  /*45d0*/  BSYNC.RECONVERGENT B3 ;  /* 0x0000000000037941 */ /* 0x000fea0003800200 */
.L_x_65:
        /* <DEDUP_REMOVED lines=36> */
.L_x_60:
[----:B------:R-:W-:Y:S05]  /*4820*/  BSYNC.RECONVERGENT B2 ;  /* 0x0000000000027941 */ /* 0x000fea0003800200 */
.L_x_59:
[----:B------:R-:W0:Y:S01]  /*4830*/  LDCU UR4, c[0x0][0x394] ;  /* 0x00007280ff0477ac */ /* 0x000e220008000800 */
[----:B-1----:R-:W-:Y:S01]  /*4840*/  MOV R22, R13 ;  /* 0x0000000d00167202 */ /* 0x002fe20000000f00 */
[----:B0-----:R-:W-:-:S09]  /*4850*/  UISETP.GE.AND UP0, UPT, UR4, 0x1, UPT ;  /* 0x000000010400788c */ /* 0x001fd2000bf06270 */
[----:B------:R-:W-:Y:S05]  /*4860*/  BRA.U !UP0, `(.L_x_68) ;  /* 0x0000008908607547 */ /* 0x000fea000b800000 */
[----:B------:R-:W0:Y:S01]  /*4870*/  LDC R42, c[0x0][0x398] ;  /* 0x0000e600ff2a7b82 */ /* 0x000e220000000800 */
[----:B------:R-:W-:Y:S01]  /*4880*/  FADD R0, R33, R36 ;  /* 0x0000002421007221 */ /* 0x000fe20000000000 */
[----:B------:R-:W-:Y:S01]  /*4890*/  F2F.F64.F32 R10, R20 ;  /* 0x00000014000a7310 */ /* 0x000fe20000201800 */
[----:B------:R-:W-:Y:S01]  /*48a0*/  HFMA2 R23, -RZ, RZ, 0, 0 ;  /* 0x00000000ff177431 */ /* 0x000fe200000001ff */
[----:B------:R-:W-:Y:S01]  /*48b0*/  BSSY.RECONVERGENT B2, `(.L_x_68) ;  /* 0x0000893000027945 */ /* 0x000fe20003800200 */
[----:B------:R-:W-:Y:S01]  /*48c0*/  FMUL R40, R0, 0.5 ;  /* 0x3f00000000287820 */ /* 0x000fe20000400000 */
[----:B------:R-:W-:Y:S02]  /*48d0*/  PRMT R45, RZ, 0x7610, R45 ;  /* 0x00007610ff2d7816 */ /* 0x000fe4000000002d */
[----:B------:R-:W1:Y:S01]  /*48e0*/  LDC R37, c[0x0][0x38c] ;  /* 0x0000e300ff257b82 */ /* 0x000e620000000800 */
[----:B------:R-:W-:Y:S01]  /*48f0*/  MOV R22, R13 ;  /* 0x0000000d00167202 */ /* 0x000fe20000000f00 */
[----:B------:R2:W3:Y:S01]  /*4900*/  F2F.F64.F32 R6, R40 ;  /* 0x0000002800067310 */ /* 0x0004e20000201800 */
[----:B------:R-:W-:-:S07]  /*4910*/  PRMT R44, RZ, 0x7610, R44 ;  /* 0x00007610ff2c7816 */ /* 0x000fce000000002c */
[----:B------:R4:W0:Y:S01]  /*4920*/  F2F.F64.F32 R8, -R20 ;  /* 0x8000001400087310 */ /* 0x0008220000201800 */
[----:B--2---:R-:W-:Y:S01]  /*4930*/  FADD R40, R40, R40 ;  /* 0x0000002828287221 */ /* 0x004fe20000000000 */
[C---:B0-----:R-:W-:Y:S01]  /*4940*/  FADD R0, R42.reuse, R42 ;  /* 0x0000002a2a007221 */ /* 0x041fe20000000000 */
[CC--:B------:R-:W-:Y:S01]  /*4950*/  FMUL R38, R42.reuse, R42.reuse ;  /* 0x0000002a2a267220 */ /* 0x0c0fe20000400000 */
[----:B---3--:R-:W-:Y:S01]  /*4960*/  DADD R6, R6, R6 ;  /* 0x0000000006067229 */ /* 0x008fe20000000006 */
[----:B------:R-:W-:Y:S01]  /*4970*/  FMUL R39, R42, 4 ;  /* 0x408000002a277820 */ /* 0x000fe20000400000 */
[-C--:B------:R-:W-:Y:S01]  /*4980*/  FMUL R41, R0, R42.reuse ;  /* 0x0000002a00297220 */ /* 0x080fe20000400000 */
[C---:B------:R-:W-:Y:S01]  /*4990*/  FMUL.M4 R42, R38.reuse, R42 ;  /* 0x0000002a262a7220 */ /* 0x040fe20000600000 */
[----:B------:R-:W-:Y:S01]  /*49a0*/  FADD R43, R38, R38 ;  /* 0x00000026262b7221 */ /* 0x000fe20000000000 */
[----:B-1--4-:R-:W-:-:S07]  /*49b0*/  FMUL R37, R37, 0.5 ;  /* 0x3f00000025257820 */ /* 0x012fce0000400000 */
.L_x_259:
[----:B------:R-:W-:Y:S01]  /*49c0*/  LOP3.LUT P0, RZ, R44, 0xff, RZ, 0xc0, !PT ;  /* 0x000000ff2cff7812 */ /* 0x000fe2000780c0ff */
[----:B------:R-:W-:Y:S01]  /*49d0*/  BSSY.RECONVERGENT B4, `(.L_x_69) ;  /* 0x000043d000047945 */ /* 0x000fe20003800200 */
[----:B------:R-:W-:-:S11]  /*49e0*/  MOV R44, 0x1 ;  /* 0x00000001002c7802 */ /* 0x000fd60000000f00 */
[----:B01----:R-:W-:Y:S05]  /*49f0*/  @P0 BRA `(.L_x_70) ;  /* 0x0000004000e80947 */ /* 0x003fea0003800000 */
[----:B------:R-:W-:Y:S01]  /*4a00*/  ISETP.NE.AND P0, PT, R31, RZ, PT ;  /* 0x000000ff1f00720c */ /* 0x000fe20003f05270 */
[----:B------:R-:W-:Y:S01]  /*4a10*/  BSSY.RECONVERGENT B3, `(.L_x_71) ;  /* 0x00002f9000037945 */ /* 0x000fe20003800200 */
[----:B------:R-:W-:Y:S01]  /*4a20*/  HFMA2 R52, -RZ, RZ, 0, 0 ;  /* 0x00000000ff347431 */ /* 0x000fe200000001ff */
[----:B------:R-:W-:Y:S02]  /*4a30*/  CS2R R50, SRZ ;  /* 0x0000000000327805 */ /* 0x000fe4000001ff00 */
[----:B------:R-:W-:Y:S02]  /*4a40*/  CS2R R48, SRZ ;  /* 0x0000000000307805 */ /* 0x000fe4000001ff00 */
[----:B------:R-:W-:Y:S02]  /*4a50*/  MOV R44, RZ ;  /* 0x000000ff002c7202 */ /* 0x000fe40000000f00 */
[----:B------:R-:W-:-:S04]  /*4a60*/  CS2R R46, SRZ ;  /* 0x00000000002e7805 */ /* 0x000fc8000001ff00 */
[----:B------:R-:W-:Y:S05]  /*4a70*/  @!P0 BRA `(.L_x_72) ;  /* 0x0000002c00c88947 */ /* 0x000fea0003800000 */
[----:B------:R0:W1:Y:S01]  /*4a80*/  F2F.F64.F32 R24, R30 ;  /* 0x0000001e00187310 */ /* 0x0000620000201800 */
[----:B------:R-:W-:Y:S01]  /*4a90*/  FMUL R53, R34, R12 ;  /* 0x0000000c22357220 */ /* 0x000fe20000400000 */
[----:B------:R-:W-:Y:S01]  /*4aa0*/  FMUL R54, R13, R13 ;  /* 0x0000000d0d367220 */ /* 0x000fe20000400000 */
[----:B------:R-:W-:Y:S02]  /*4ab0*/  MOV R55, RZ ;  /* 0x000000ff00377202 */ /* 0x000fe40000000f00 */
[----:B------:R-:W-:Y:S01]  /*4ac0*/  FMUL R56, R53, 3.1415927410125732422 ;  /* 0x40490fdb35387820 */ /* 0x000fe20000400000 */
[----:B------:R-:W-:Y:S01]  /*4ad0*/  MOV R51, RZ ;  /* 0x000000ff00337202 */ /* 0x000fe20000000f00 */
[C---:B------:R-:W-:Y:S01]  /*4ae0*/  FMUL R57, R13.reuse, R54 ;  /* 0x000000360d397220 */ /* 0x040fe20000400000 */
[----:B------:R-:W-:Y:S01]  /*4af0*/  MOV R3, RZ ;  /* 0x000000ff00037202 */ /* 0x000fe20000000f00 */
[----:B0-----:R-:W-:-:S07]  /*4b00*/  FMUL R58, R13, R56 ;  /* 0x000000380d3a7220 */ /* 0x001fce0000400000 */
.L_x_137:
[----:B------:R-:W0:Y:S01]  /*4b10*/  LDCU UR4, c[0x0][0x38c] ;  /* 0x00007180ff0477ac */ /* 0x000e220008000800 */
[----:B------:R-:W2:Y:S01]  /*4b20*/  MUFU.RCP R4, R13 ;  /* 0x0000000d00047308 */ /* 0x000ea20000001000 */
[----:B------:R-:W-:Y:S01]  /*4b30*/  BSSY.RECONVERGENT B5, `(.L_x_73) ;  /* 0x0000012000057945 */ /* 0x000fe20003800200 */
[----:B------:R-:W3:Y:S01]  /*4b40*/  LDCU UR5, c[0x0][0x398] ;  /* 0x00007300ff0577ac */ /* 0x000ee20008000800 */
[----:B0-----:R-:W-:-:S04]  /*4b50*/  FFMA R3, R3, UR4, R37 ;  /* 0x0000000403037c23 */ /* 0x001fc80008000025 */
[----:B------:R-:W-:-:S04]  /*4b60*/  FFMA R2, R20, -0.5, R3 ;  /* 0xbf00000014027823 */ /* 0x000fc80000000003 */
[----:B------:R-:W-:Y:S01]  /*4b70*/  FADD R73, -R30, R2 ;  /* 0x000000021e497221 */ /* 0x000fe20000000100 */
[----:B--2---:R-:W-:-:S03]  /*4b80*/  FFMA R2, -R13, R4, 1 ;  /* 0x3f8000000d027423 */ /* 0x004fc60000000104 */
[----:B---3--:R-:W-:Y:S01]  /*4b90*/  FMUL R59, R73, UR5 ;  /* 0x00000005493b7c20 */ /* 0x008fe20008400000 */
        /* <DEDUP_REMOVED lines=9> */
[----:B-1----:R-:W-:Y:S05]  /*4c30*/  CALL.REL.NOINC `($__internal_1_$__cuda_sm3x_div_rn_noftz_f32_slowpath) ;  /* 0x0000009000587944 */ /* 0x002fea0003c00000 */
[----:B------:R-:W-:-:S07]  /*4c40*/  IMAD.MOV.U32 R61, RZ, RZ, R67 ;  /* 0x000000ffff3d7224 */ /* 0x000fce00078e0043 */
.L_x_74:
[----:B------:R-:W-:Y:S05]  /*4c50*/  BSYNC.RECONVERGENT B5 ;  /* 0x0000000000057941 */ /* 0x000fea0003800200 */
.L_x_73:
        /* <DEDUP_REMOVED lines=22> */
[----:B------:R-:W2:Y:S01]  /*4dc0*/  MUFU.RCP R60, R13 ;  /* 0x0000000d003c7308 */ /* 0x000ea20000001000 */
[----:B------:R-:W-:Y:S02]  /*4dd0*/  FSEL R59, R62, 0.12837915122509002686, P4 ;  /* 0x3e0375d33e3b7808 */ /* 0x000fe40002000000 */
[C---:B------:R-:W-:Y:S01]  /*4de0*/  FFMA R4, R2.reuse, R4, R5 ;  /* 0x0000000402047223 */ /* 0x040fe20000000005 */
[----:B------:R-:W-:-:S03]  /*4df0*/  FSEL R5, -R2, R61, P4 ;  /* 0x0000003d02057208 */ /* 0x000fc60002000100 */
[----:B------:R-:W-:Y:S01]  /*4e00*/  FFMA R4, R2, R4, R59 ;  /* 0x0000000402047223 */ /* 0x000fe2000000003b */
[----:B------:R-:W-:-:S03]  /*4e10*/  FFMA R2, R20, 0.5, R3 ;  /* 0x3f00000014027823 */ /* 0x000fc60000000003 */
[----:B------:R-:W-:Y:S01]  /*4e20*/  FFMA R62, R4, R5, R5 ;  /* 0x00000005043e7223 */ /* 0x000fe20000000005 */
[----:B------:R-:W-:-:S03]  /*4e30*/  FADD R74, -R30, R2 ;  /* 0x000000021e4a7221 */ /* 0x000fc60000000100 */
[----:B------:R-:W3:Y:S01]  /*4e40*/  @P4 MUFU.EX2 R4, R62 ;  /* 0x0000003e00044308 */ /* 0x000ee20000000800 */
[----:B0-----:R-:W-:Y:S01]  /*4e50*/  FMUL R64, R74, UR4 ;  /* 0x000000044a407c20 */ /* 0x001fe20008400000 */
[----:B--2---:R-:W-:Y:S01]  /*4e60*/  FFMA R5, -R13, R60, 1 ;  /* 0x3f8000000d057423 */ /* 0x004fe2000000013c */
[----:B------:R-:W-:-:S03]  /*4e70*/  MOV R59, R62 ;  /* 0x0000003e003b7202 */ /* 0x000fc60000000f00 */
[----:B------:R-:W-:Y:S02]  /*4e80*/  FFMA R2, R60, R5, R60 ;  /* 0x000000053c027223 */ /* 0x000fe4000000003c */
[----:B------:R-:W0:Y:S02]  /*4e90*/  FCHK P0, R64, R13 ;  /* 0x0000000d40007302 */ /* 0x000e240000000000 */
[----:B------:R-:W-:-:S04]  /*4ea0*/  FFMA R5, R2, R64, RZ ;  /* 0x0000004002057223 */ /* 0x000fc800000000ff */
[----:B------:R-:W-:Y:S01]  /*4eb0*/  FFMA R60, -R13, R5, R64 ;  /* 0x000000050d3c7223 */ /* 0x000fe20000000140 */
[----:B---3--:R-:W-:-:S03]  /*4ec0*/  @P4 FADD R4, -R4, 1 ;  /* 0x3f80000004044421 */ /* 0x008fc60000000100 */
[----:B------:R-:W-:Y:S02]  /*4ed0*/  FFMA R63, R2, R60, R5 ;  /* 0x0000003c023f7223 */ /* 0x000fe40000000005 */
[----:B------:R-:W-:Y:S01]  /*4ee0*/  @P4 LOP3.LUT R59, R4, 0x80000000, R61, 0xb8, !PT ;  /* 0x80000000043b4812 */ /* 0x000fe200078eb83d */
[----:B0-----:R-:W-:Y:S06]  /*4ef0*/  @!P0 BRA `(.L_x_76) ;  /* 0x0000000000148947 */ /* 0x001fec0003800000 */
[----:B------:R-:W-:Y:S02]  /*4f00*/  MOV R4, R64 ;  /* 0x0000004000047202 */ /* 0x000fe40000000f00 */
[----:B------:R-:W-:Y:S02]  /*4f10*/  MOV R5, R13 ;  /* 0x0000000d00057202 */ /* 0x000fe40000000f00 */
[----:B------:R-:W-:-:S07]  /*4f20*/  MOV R66, 0x4f40 ;  /* 0x00004f4000427802 */ /* 0x000fce0000000f00 */
[----:B-1----:R-:W-:Y:S05]  /*4f30*/  CALL.REL.NOINC `($__internal_1_$__cuda_sm3x_div_rn_noftz_f32_slowpath) ;  /* 0x0000008c00987944 */ /* 0x002fea0003c00000 */
[----:B------:R-:W-:-:S07]  /*4f40*/  MOV R63, R67 ;  /* 0x00000043003f7202 */ /* 0x000fce0000000f00 */
.L_x_76:
[----:B------:R-:W-:Y:S05]  /*4f50*/  BSYNC.RECONVERGENT B5 ;  /* 0x0000000000057941 */ /* 0x000fea0003800200 */
.L_x_75:
        /* <DEDUP_REMOVED lines=28> */
[----:B0-----:R-:W-:Y:S01]  /*5120*/  @P5 FADD R4, -R2, 1 ;  /* 0x3f80000002045421 */ /* 0x001fe20000000100 */
[----:B------:R-:W-:-:S04]  /*5130*/  MOV R2, R64 ;  /* 0x0000004000027202 */ /* 0x000fc80000000f00 */
[----:B------:R-:W-:Y:S01]  /*5140*/  @P5 LOP3.LUT R2, R4, 0x80000000, R63, 0xb8, !PT ;  /* 0x8000000004025812 */ /* 0x000fe200078eb83f */
[----:B------:R-:W-:-:S04]  /*5150*/  FMUL R4, R13, R58 ;  /* 0x0000003a0d047220 */ /* 0x000fc80000400000 */
[----:B------:R-:W-:Y:S01]  /*5160*/  FADD R2, R2, -R59 ;  /* 0x8000003b02027221 */ /* 0x000fe20000000000 */
[----:B------:R-:W-:-:S03]  /*5170*/  FFMA R59, -R41, R5, 1 ;  /* 0x3f800000293b7423 */ /* 0x000fc60000000105 */
[----:B------:R-:W-:Y:S01]  /*5180*/  FMUL R60, R2, R4 ;  /* 0x00000004023c7220 */ /* 0x000fe20000400000 */
        /* <DEDUP_REMOVED lines=10> */
[----:B------:R-:W-:-:S07]  /*5230*/  MOV R59, R67 ;  /* 0x00000043003b7202 */ /* 0x000fce0000000f00 */
.L_x_78:
[----:B------:R-:W-:Y:S05]  /*5240*/  BSYNC.RECONVERGENT B5 ;  /* 0x0000000000057941 */ /* 0x000fea0003800200 */
.L_x_77:
[----:B------:R-:W0:Y:S01]  /*5250*/  MUFU.RCP R2, R54 ;  /* 0x0000003600027308 */ /* 0x000e220000001000 */
[----:B------:R-:W-:Y:S01]  /*5260*/  FMUL R4, R73, R73 ;  /* 0x0000004949047220 */ /* 0x000fe20000400000 */
[----:B------:R-:W-:Y:S01]  /*5270*/  BSSY.RECONVERGENT B5, `(.L_x_79) ;  /* 0x000000f000057945 */ /* 0x000fe20003800200 */
[----:B------:R-:W-:Y:S02]  /*5280*/  FFMA R59, R34, R33, R59 ;  /* 0x00000021223b7223 */ /* 0x000fe4000000003b */
[----:B------:R-:W-:-:S04]  /*5290*/  FMUL R4, R38, R4 ;  /* 0x0000000426047220 */ /* 0x000fc80000400000 */
[----:B------:R-:W2:Y:S01]  /*52a0*/  FCHK P0, R4, R54 ;  /* 0x0000003604007302 */ /* 0x000ea20000000000 */
[----:B0-----:R-:W-:-:S04]  /*52b0*/  FFMA R5, -R54, R2, 1 ;  /* 0x3f80000036057423 */ /* 0x001fc80000000102 */
[----:B------:R-:W-:-:S04]  /*52c0*/  FFMA R5, R2, R5, R2 ;  /* 0x0000000502057223 */ /* 0x000fc80000000002 */
[----:B------:R-:W-:-:S04]  /*52d0*/  FFMA R2, R4, R5, RZ ;  /* 0x0000000504027223 */ /* 0x000fc800000000ff */
[----:B------:R-:W-:-:S04]  /*52e0*/  FFMA R60, -R54, R2, R4 ;  /* 0x00000002363c7223 */ /* 0x000fc80000000104 */
[----:B------:R-:W-:Y:S01]  /*52f0*/  FFMA R2, R5, R60, R2 ;  /* 0x0000003c05027223 */ /* 0x000fe20000000002 */
[----:B------:R-:W-:Y:S01]  /*5300*/  FMUL R60, R74, R74 ;  /* 0x0000004a4a3c7220 */ /* 0x000fe20000400000 */
[----:B--2---:R-:W-:Y:S06]  /*5310*/  @!P0 BRA `(.L_x_80) ;  /* 0x0000000000108947 */ /* 0x004fec0003800000 */
[----:B------:R-:W-:Y:S02]  /*5320*/  MOV R5, R54 ;  /* 0x0000003600057202 */ /* 0x000fe40000000f00 */
[----:B------:R-:W-:-:S07]  /*5330*/  MOV R66, 0x5350 ;  /* 0x0000535000427802 */ /* 0x000fce0000000f00 */
[----:B-1----:R-:W-:Y:S05]  /*5340*/  CALL.REL.NOINC `($__internal_1_$__cuda_sm3x_div_rn_noftz_f32_slowpath) ;  /* 0x0000008800947944 */ /* 0x002fea0003c00000 */
[----:B------:R-:W-:-:S07]  /*5350*/  MOV R2, R67 ;  /* 0x0000004300027202 */ /* 0x000fce0000000f00 */
.L_x_80:
[----:B------:R-:W-:Y:S05]  /*5360*/  BSYNC.RECONVERGENT B5 ;  /* 0x0000000000057941 */ /* 0x000fea0003800200 */
.L_x_79:
[----:B------:R-:W-:Y:S01]  /*5370*/  HFMA2 R4, -RZ, RZ, 0.96630859375, -0.0022525787353515625 ;  /* 0x3bbb989dff047431 */ /* 0x000fe200000001ff */
[----:B------:R-:W-:Y:S01]  /*5380*/  MOV R5, 0x437c0000 ;  /* 0x437c000000057802 */ /* 0x000fe20000000f00 */
[----:B------:R-:W0:Y:S01]  /*5390*/  MUFU.RCP R65, R54 ;  /* 0x0000003600417308 */ /* 0x000e220000001000 */
[----:B------:R-:W-:Y:S01]  /*53a0*/  FMUL R66, R38, R60 ;  /* 0x0000003c26427220 */ /* 0x000fe20000400000 */
[----:B------:R-:W-:Y:S01]  /*53b0*/  BSSY.RECONVERGENT B5, `(.L_x_81) ;  /* 0x0000016000057945 */ /* 0x000fe20003800200 */
[----:B------:R-:W-:-:S05]  /*53c0*/  FFMA.SAT R4, R2, R4, 0.5 ;  /* 0x3f00000002047423 */ /* 0x000fca0000002004 */
[----:B------:R-:W-:Y:S01]  /*53d0*/  FCHK P0, R66, R54 ;  /* 0x0000003642007302 */ /* 0x000fe20000000000 */
[----:B------:R-:W-:-:S04]  /*53e0*/  FFMA.RM R4, R4, R5, 12582913 ;  /* 0x4b40000104047423 */ /* 0x000fc80000004005 */
[C---:B------:R-:W-:Y:S01]  /*53f0*/  FADD R5, R4.reuse, -12583039 ;  /* 0xcb40007f04057421 */ /* 0x040fe20000000000 */
[----:B------:R-:W-:-:S03]  /*5400*/  SHF.L.U32 R4, R4, 0x17, RZ ;  /* 0x0000001704047819 */ /* 0x000fc600000006ff */
[----:B------:R-:W-:-:S04]  /*5410*/  FFMA R5, R2, 1.4426950216293334961, -R5 ;  /* 0x3fb8aa3b02057823 */ /* 0x000fc80000000805 */
[----:B------:R-:W-:Y:S01]  /*5420*/  FFMA R5, R2, 1.925963033500011079e-08, R5 ;  /* 0x32a5706002057823 */ /* 0x000fe20000000005 */
[----:B0-----:R-:W-:-:S04]  /*5430*/  FFMA R2, -R54, R65, 1 ;  /* 0x3f80000036027423 */ /* 0x001fc80000000141 */
[----:B------:R-:W-:Y:S01]  /*5440*/  FFMA R2, R65, R2, R65 ;  /* 0x0000000241027223 */ /* 0x000fe20000000041 */
[----:B------:R-:W0:Y:S03]  /*5450*/  MUFU.EX2 R5, R5 ;  /* 0x0000000500057308 */ /* 0x000e260000000800 */
[----:B------:R-:W-:-:S04]  /*5460*/  FFMA R60, R2, R66, RZ ;  /* 0x00000042023c7223 */ /* 0x000fc800000000ff */
[----:B------:R-:W-:-:S04]  /*5470*/  FFMA R65, -R54, R60, R66 ;  /* 0x0000003c36417223 */ /* 0x000fc80000000142 */
[----:B------:R-:W-:Y:S01]  /*5480*/  FFMA R2, R2, R65, R60 ;  /* 0x0000004102027223 */ /* 0x000fe2000000003c */
[----:B0-----:R-:W-:-:S04]  /*5490*/  FMUL R4, R4, R5 ;  /* 0x0000000504047220 */ /* 0x001fc80000400000 */
[----:B------:R-:W-:Y:S01]  /*54a0*/  FMUL R60, R4, 1.7724539041519165039 ;  /* 0x3fe2dfc5043c7820 */ /* 0x000fe20000400000 */
[----:B------:R-:W-:Y:S06]  /*54b0*/  @!P0 BRA `(.L_x_82) ;  /* 0x0000000000148947 */ /* 0x000fec0003800000 */
[----:B------:R-:W-:Y:S02]  /*54c0*/  MOV R4, R66 ;  /* 0x0000004200047202 */ /* 0x000fe40000000f00 */
[----:B------:R-:W-:Y:S02]  /*54d0*/  MOV R5, R54 ;  /* 0x0000003600057202 */ /* 0x000fe40000000f00 */
[----:B------:R-:W-:-:S07]  /*54e0*/  MOV R66, 0x5500 ;  /* 0x0000550000427802 */ /* 0x000fce0000000f00 */
[----:B-1----:R-:W-:Y:S05]  /*54f0*/  CALL.REL.NOINC `($__internal_1_$__cuda_sm3x_div_rn_noftz_f32_slowpath) ;  /* 0x0000008800287944 */ /* 0x002fea0003c00000 */
[----:B------:R-:W-:-:S07]  /*5500*/  MOV R2, R67 ;  /* 0x0000004300027202 */ /* 0x000fce0000000f00 */
.L_x_82:
[----:B------:R-:W-:Y:S05]  /*5510*/  BSYNC.RECONVERGENT B5 ;  /* 0x0000000000057941 */ /* 0x000fea0003800200 */
.L_x_81:
[----:B------:R-:W-:Y:S01]  /*5520*/  HFMA2 R4, -RZ, RZ, 0.96630859375, -0.0022525787353515625 ;  /* 0x3bbb989dff047431 */ /* 0x000fe200000001ff */
[----:B------:R-:W0:Y:S01]  /*5530*/  @P4 MUFU.EX2 R66, R62 ;  /* 0x0000003e00424308 */ /* 0x000e220000000800 */
[----:B------:R-:W-:Y:S01]  /*5540*/  MOV R5, 0x437c0000 ;  /* 0x437c000000057802 */ /* 0x000fe20000000f00 */
[----:B------:R-:W-:Y:S06]  /*5550*/  BSSY.RECONVERGENT B5, `(.L_x_83) ;  /* 0x000001f000057945 */ /* 0x000fec0003800200 */
[----:B------:R-:W2:Y:S01]  /*5560*/  @P5 MUFU.EX2 R67, R64 ;  /* 0x0000004000435308 */ /* 0x000ea20000000800 */
[----:B------:R-:W-:-:S04]  /*5570*/  FFMA.SAT R4, R2, R4, 0.5 ;  /* 0x3f00000002047423 */ /* 0x000fc80000002004 */
[----:B------:R-:W-:-:S03]  /*5580*/  FFMA.RM R5, R4, R5, 12582913 ;  /* 0x4b40000104057423 */ /* 0x000fc60000004005 */
[----:B------:R-:W3:Y:S01]  /*5590*/  MUFU.RCP R65, R43 ;  /* 0x0000002b00417308 */ /* 0x000ee20000001000 */
[C---:B------:R-:W-:Y:S01]  /*55a0*/  FADD R4, R5.reuse, -12583039 ;  /* 0xcb40007f05047421 */ /* 0x040fe20000000000 */
[----:B0-----:R-:W-:Y:S01]  /*55b0*/  @P4 FADD R66, -R66, 1 ;  /* 0x3f80000042424421 */ /* 0x001fe20000000100 */
[----:B------:R-:W-:Y:S02]  /*55c0*/  SHF.L.U32 R5, R5, 0x17, RZ ;  /* 0x0000001705057819 */ /* 0x000fe400000006ff */
[----:B------:R-:W-:Y:S02]  /*55d0*/  FFMA R4, R2, 1.4426950216293334961, -R4 ;  /* 0x3fb8aa3b02047823 */ /* 0x000fe40000000804 */
[----:B------:R-:W-:Y:S01]  /*55e0*/  @P4 LOP3.LUT R62, R66, 0x80000000, R61, 0xb8, !PT ;  /* 0x80000000423e4812 */ /* 0x000fe200078eb83d */
[----:B--2---:R-:W-:Y:S01]  /*55f0*/  @P5 FADD R67, -R67, 1 ;  /* 0x3f80000043435421 */ /* 0x004fe20000000100 */
[----:B------:R-:W-:-:S04]  /*5600*/  FFMA R4, R2, 1.925963033500011079e-08, R4 ;  /* 0x32a5706002047823 */ /* 0x000fc80000000004 */
[----:B------:R-:W-:Y:S01]  /*5610*/  @P5 LOP3.LUT R64, R67, 0x80000000, R63, 0xb8, !PT ;  /* 0x8000000043405812 */ /* 0x000fe200078eb83f */
[----:B------:R-:W-:Y:S01]  /*5620*/  FMUL R63, R34, 3.1415927410125732422 ;  /* 0x40490fdb223f7820 */ /* 0x000fe20000400000 */
[----:B------:R0:W2:Y:S01]  /*5630*/  MUFU.EX2 R2, R4 ;  /* 0x0000000400027308 */ /* 0x0000a20000000800 */
[----:B---3--:R-:W-:Y:S02]  /*5640*/  FFMA R61, -R43, R65, 1 ;  /* 0x3f8000002b3d7423 */ /* 0x008fe40000000141 */
[----:B------:R-:W-:Y:S02]  /*5650*/  FADD R75, R64, -R62 ;  /* 0x8000003e404b7221 */ /* 0x000fe40000000000 */
[----:B------:R-:W-:Y:S01]  /*5660*/  FFMA R61, R65, R61, R65 ;  /* 0x0000003d413d7223 */ /* 0x000fe20000000041 */
[----:B0-----:R-:W-:-:S04]  /*5670*/  FMUL R4, R63, R54 ;  /* 0x000000363f047220 */ /* 0x001fc80000400000 */
[----:B------:R-:W-:-:S04]  /*5680*/  FMUL R4, R75, R4 ;  /* 0x000000044b047220 */ /* 0x000fc80000400000 */
[----:B------:R-:W0:Y:S01]  /*5690*/  FCHK P0, R4, R43 ;  /* 0x0000002b04007302 */ /* 0x000e220000000000 */
[----:B------:R-:W-:Y:S01]  /*56a0*/  FFMA R62, R4, R61, RZ ;  /* 0x0000003d043e7223 */ /* 0x000fe200000000ff */
[----:B--2---:R-:W-:-:S03]  /*56b0*/  FMUL R2, R5, R2 ;  /* 0x0000000205027220 */ /* 0x004fc60000400000 */
[----:B------:R-:W-:-:S04]  /*56c0*/  FFMA R63, -R43, R62, R4 ;  /* 0x0000003e2b3f7223 */ /* 0x000fc80000000104 */
[----:B------:R-:W-:Y:S01]  /*56d0*/  FFMA R61, R61, R63, R62 ;  /* 0x0000003f3d3d7223 */ /* 0x000fe2000000003e */
[----:B------:R-:W-:Y:S01]  /*56e0*/  FMUL R62, R2, 1.7724539041519165039 ;  /* 0x3fe2dfc5023e7820 */ /* 0x000fe20000400000 */
[----:B0-----:R-:W-:Y:S06]  /*56f0*/  @!P0 BRA `(.L_x_84) ;  /* 0x0000000000108947 */ /* 0x001fec0003800000 */
[----:B------:R-:W-:Y:S02]  /*5700*/  MOV R5, R43 ;  /* 0x0000002b00057202 */ /* 0x000fe40000000f00 */
[----:B------:R-:W-:-:S07]  /*5710*/  MOV R66, 0x5730 ;  /* 0x0000573000427802 */ /* 0x000fce0000000f00 */
[----:B-1----:R-:W-:Y:S05]  /*5720*/  CALL.REL.NOINC `($__internal_1_$__cuda_sm3x_div_rn_noftz_f32_slowpath) ;  /* 0x00000084009c7944 */ /* 0x002fea0003c00000 */
[----:B------:R-:W-:-:S07]  /*5730*/  MOV R61, R67 ;  /* 0x00000043003d7202 */ /* 0x000fce0000000f00 */
.L_x_84:
[----:B------:R-:W-:Y:S05]  /*5740*/  BSYNC.RECONVERGENT B5 ;  /* 0x0000000000057941 */ /* 0x000fea0003800200 */
.L_x_83:
[----:B------:R-:W-:Y:S01]  /*5750*/  FMUL R64, R54, R60 ;  /* 0x0000003c36407220 */ /* 0x000fe20000400000 */
[----:B------:R-:W-:Y:S01]  /*5760*/  FMUL R4, R0, R73 ;  /* 0x0000004900047220 */ /* 0x000fe20000400000 */
[----:B------:R-:W-:Y:S02]  /*5770*/  BSSY.RECONVERGENT B5, `(.L_x_85) ;  /* 0x000000d000057945 */ /* 0x000fe40003800200 */
[----:B------:R-:W0:Y:S08]  /*5780*/  MUFU.RCP R2, R64 ;  /* 0x0000004000027308 */ /* 0x000e300000001000 */
        /* <DEDUP_REMOVED lines=10> */
[----:B------:R-:W-:-:S07]  /*5830*/  IMAD.MOV.U32 R2, RZ, RZ, R67 ;  /* 0x000000ffff027224 */ /* 0x000fce00078e0043 */
.L_x_86:
[----:B------:R-:W-:Y:S05]  /*5840*/  BSYNC.RECONVERGENT B5 ;  /* 0x0000000000057941 */ /* 0x000fea0003800200 */
.L_x_85:
        /* <DEDUP_REMOVED lines=15> */
.L_x_88:
[----:B------:R-:W-:Y:S05]  /*5940*/  BSYNC.RECONVERGENT B5 ;  /* 0x0000000000057941 */ /* 0x000fea0003800200 */
.L_x_87:
[----:B------:R-:W0:Y:S01]  /*5950*/  MUFU.RCP R4, R43 ;  /* 0x0000002b00047308 */ /* 0x000e220000001000 */
[----:B------:R-:W-:Y:S01]  /*5960*/  FADD R2, -R5, R2 ;  /* 0x0000000205027221 */ /* 0x000fe20000000100 */
[----:B------:R-:W-:Y:S01]  /*5970*/  FMUL R73, R56, R54 ;  /* 0x0000003638497220 */ /* 0x000fe20000400000 */
[----:B------:R-:W-:Y:S03]  /*5980*/  BSSY.RECONVERGENT B5, `(.L_x_89) ;  /* 0x000000e000057945 */ /* 0x000fe60003800200 */
[----:B------:R-:W-:-:S04]  /*5990*/  FMUL R64, R2, R73 ;  /* 0x0000004902407220 */ /* 0x000fc80000400000 */
        /* <DEDUP_REMOVED lines=8> */
[----:B------:R-:W-:Y:S02]  /*5a20*/  MOV R5, R43 ;  /* 0x0000002b00057202 */ /* 0x000fe40000000f00 */
[----:B------:R-:W-:-:S07]  /*5a30*/  MOV R66, 0x5a50 ;  /* 0x00005a5000427802 */ /* 0x000fce0000000f00 */
[----:B-1----:R-:W-:Y:S05]  /*5a40*/  CALL.REL.NOINC `($__internal_1_$__cuda_sm3x_div_rn_noftz_f32_slowpath) ;  /* 0x0000008000d47944 */ /* 0x002fea0003c00000 */
[----:B------:R-:W-:-:S07]  /*5a50*/  MOV R63, R67 ;  /* 0x00000043003f7202 */ /* 0x000fce0000000f00 */
.L_x_90:
[----:B------:R-:W-:Y:S05]  /*5a60*/  BSYNC.RECONVERGENT B5 ;  /* 0x0000000000057941 */ /* 0x000fea0003800200 */
.L_x_89:
[----:B------:R-:W0:Y:S01]  /*5a70*/  MUFU.RCP R2, R38 ;  /* 0x0000002600027308 */ /* 0x000e220000001000 */
[----:B------:R-:W-:Y:S01]  /*5a80*/  FMUL R4, R58, R75 ;  /* 0x0000004b3a047220 */ /* 0x000fe20000400000 */
[----:B------:R-:W-:Y:S06]  /*5a90*/  BSSY.RECONVERGENT B5, `(.L_x_91) ;  /* 0x000000c000057945 */ /* 0x000fec0003800200 */
        /* <DEDUP_REMOVED lines=11> */
.L_x_92:
[----:B------:R-:W-:Y:S05]  /*5b50*/  BSYNC.RECONVERGENT B5 ;  /* 0x0000000000057941 */ /* 0x000fea0003800200 */
.L_x_91:
[----:B------:R-:W0:Y:S01]  /*5b60*/  F2F.F64.F32 R2, R3 ;  /* 0x0000000300027310 */ /* 0x000e220000201800 */
[----:B------:R-:W-:Y:S01]  /*5b70*/  BSSY.RECONVERGENT B5, `(.L_x_93) ;  /* 0x000001b000057945 */ /* 0x000fe20003800200 */
[----:B------:R-:W-:-:S06]  /*5b80*/  FADD R63, R64, R63 ;  /* 0x0000003f403f7221 */ /* 0x000fcc0000000000 */
[----:B------:R-:W2:Y:S01]  /*5b90*/  MUFU.RCP R66, R54 ;  /* 0x0000003600427308 */ /* 0x000ea20000001000 */
[--C-:B0-----:R-:W-:Y:S02]  /*5ba0*/  DFMA R4, R8, 0.5, R2.reuse ;  /* 0x3fe000000804782b */ /* 0x101fe40000000002 */
[----:B------:R-:W-:-:S06]  /*5bb0*/  DFMA R2, R10, 0.5, R2 ;  /* 0x3fe000000a02782b */ /* 0x000fcc0000000002 */
[C---:B-1----:R-:W-:Y:S02]  /*5bc0*/  DADD R4, -R24.reuse, R4 ;  /* 0x0000000018047229 */ /* 0x042fe40000000104 */
[----:B------:R-:W-:-:S04]  /*5bd0*/  DADD R2, -R24, R2 ;  /* 0x0000000018027229 */ /* 0x000fc80000000102 */
[----:B------:R2:W0:Y:S08]  /*5be0*/  F2F.F32.F64 R74, R4 ;  /* 0x00000004004a7310 */ /* 0x0004300000301000 */
[----:B------:R0:W1:Y:S01]  /*5bf0*/  F2F.F32.F64 R65, R2 ;  /* 0x0000000200417310 */ /* 0x0000620000301000 */
[----:B--2---:R-:W-:Y:S01]  /*5c00*/  FFMA R4, -R54, R66, 1 ;  /* 0x3f80000036047423 */ /* 0x004fe20000000142 */
[----:B0-----:R-:W-:-:S03]  /*5c10*/  FMUL R3, R74, R74 ;  /* 0x0000004a4a037220 */ /* 0x001fc60000400000 */
[----:B------:R-:W-:Y:S01]  /*5c20*/  FFMA R2, R66, R4, R66 ;  /* 0x0000000442027223 */ /* 0x000fe20000000042 */
[----:B------:R-:W-:Y:S01]  /*5c30*/  FMUL R66, R38, R3 ;  /* 0x0000000326427220 */ /* 0x000fe20000400000 */
[C---:B-1----:R-:W-:Y:S01]  /*5c40*/  FMUL R75, R65.reuse, R65 ;  /* 0x00000041414b7220 */ /* 0x042fe20000400000 */
[----:B------:R-:W-:Y:S02]  /*5c50*/  FMUL R77, R74, R3 ;  /* 0x000000034a4d7220 */ /* 0x000fe40000400000 */
[----:B------:R-:W0:Y:S01]  /*5c60*/  FCHK P0, R66, R54 ;  /* 0x0000003642007302 */ /* 0x000e220000000000 */
[----:B------:R-:W-:Y:S01]  /*5c70*/  FFMA R4, R2, R66, RZ ;  /* 0x0000004202047223 */ /* 0x000fe200000000ff */
[----:B------:R-:W-:-:S03]  /*5c80*/  FMUL R76, R65, R75 ;  /* 0x0000004b414c7220 */ /* 0x000fc60000400000 */
[----:B------:R-:W-:-:S04]  /*5c90*/  FFMA R5, -R54, R4, R66 ;  /* 0x0000000436057223 */ /* 0x000fc80000000142 */
[----:B------:R-:W-:Y:S01]  /*5ca0*/  FFMA R4, R2, R5, R4 ;  /* 0x0000000502047223 */ /* 0x000fe20000000004 */
[----:B------:R-:W-:Y:S01]  /*5cb0*/  FMUL R2, R42, R74 ;  /* 0x0000004a2a027220 */ /* 0x000fe20000400000 */
[----:B0-----:R-:W-:Y:S06]  /*5cc0*/  @!P0 BRA `(.L_x_94) ;  /* 0x0000000000148947 */ /* 0x001fec0003800000 */
[----:B------:R-:W-:Y:S02]  /*5cd0*/  MOV R4, R66 ;  /* 0x0000004200047202 */ /* 0x000fe40000000f00 */
[----:B------:R-:W-:Y:S02]  /*5ce0*/  MOV R5, R54 ;  /* 0x0000003600057202 */ /* 0x000fe40000000f00 */
[----:B------:R-:W-:-:S07]  /*5cf0*/  MOV R66, 0x5d10 ;  /* 0x00005d1000427802 */ /* 0x000fce0000000f00 */
[----:B------:R-:W-:Y:S05]  /*5d00*/  CALL.REL.NOINC `($__internal_1_$__cuda_sm3x_div_rn_noftz_f32_slowpath) ;  /* 0x0000008000247944 */ /* 0x000fea0003c00000 */
[----:B------:R-:W-:-:S07]  /*5d10*/  MOV R4, R67 ;  /* 0x0000004300047202 */ /* 0x000fce0000000f00 */
.L_x_94:
[----:B------:R-:W-:Y:S05]  /*5d20*/  BSYNC.RECONVERGENT B5 ;  /* 0x0000000000057941 */ /* 0x000fea0003800200 */
.L_x_93:
[----:B------:R-:W-:Y:S01]  /*5d30*/  HFMA2 R3, -RZ, RZ, 0.96630859375, -0.0022525787353515625 ;  /* 0x3bbb989dff037431 */ /* 0x000fe200000001ff */
[----:B------:R-:W-:Y:S01]  /*5d40*/  MOV R5, 0x437c0000 ;  /* 0x437c000000057802 */ /* 0x000fe20000000f00 */
[----:B------:R-:W-:Y:S03]  /*5d50*/  BSSY.RECONVERGENT B5, `(.L_x_95) ;  /* 0x0000018000057945 */ /* 0x000fe60003800200 */
[----:B------:R-:W-:-:S04]  /*5d60*/  FFMA.SAT R3, R4, R3, 0.5 ;  /* 0x3f00000004037423 */ /* 0x000fc80000002003 */
[----:B------:R-:W-:-:S04]  /*5d70*/  FFMA.RM R3, R3, R5, 12582913 ;  /* 0x4b40000103037423 */ /* 0x000fc80000004005 */
[C---:B------:R-:W-:Y:S01]  /*5d80*/  FADD R5, R3.reuse, -12583039 ;  /* 0xcb40007f03057421 */ /* 0x040fe20000000000 */
[----:B------:R-:W-:-:S03]  /*5d90*/  SHF.L.U32 R3, R3, 0x17, RZ ;  /* 0x0000001703037819 */ /* 0x000fc600000006ff */
[----:B------:R-:W-:-:S04]  /*5da0*/  FFMA R5, R4, 1.4426950216293334961, -R5 ;  /* 0x3fb8aa3b04057823 */ /* 0x000fc80000000805 */
[----:B------:R-:W-:-:S06]  /*5db0*/  FFMA R5, R4, 1.925963033500011079e-08, R5 ;  /* 0x32a5706004057823 */ /* 0x000fcc0000000005 */
[----:B------:R-:W0:Y:S02]  /*5dc0*/  MUFU.EX2 R5, R5 ;  /* 0x0000000500057308 */ /* 0x000e240000000800 */
[----:B0-----:R-:W-:-:S04]  /*5dd0*/  FMUL R3, R3, R5 ;  /* 0x0000000503037220 */ /* 0x001fc80000400000 */
[----:B------:R-:W-:-:S04]  /*5de0*/  FMUL R78, R3, 1.7724539041519165039 ;  /* 0x3fe2dfc5034e7820 */ /* 0x000fc80000400000 */
[----:B------:R-:W-:-:S04]  /*5df0*/  FMUL R79, R57, R78 ;  /* 0x0000004e394f7220 */ /* 0x000fc80000400000 */
[----:B------:R-:W0:Y:S08]  /*5e00*/  MUFU.RCP R3, R79 ;  /* 0x0000004f00037308 */ /* 0x000e300000001000 */
[----:B------:R-:W1:Y:S01]  /*5e10*/  FCHK P0, R2, R79 ;  /* 0x0000004f02007302 */ /* 0x000e620000000000 */
[----:B0-----:R-:W-:-:S04]  /*5e20*/  FFMA R4, -R79, R3, 1 ;  /* 0x3f8000004f047423 */ /* 0x001fc80000000103 */
[----:B------:R-:W-:-:S04]  /*5e30*/  FFMA R4, R3, R4, R3 ;  /* 0x0000000403047223 */ /* 0x000fc80000000003 */
[----:B------:R-:W-:-:S04]  /*5e40*/  FFMA R3, R2, R4, RZ ;  /* 0x0000000402037223 */ /* 0x000fc800000000ff */
[----:B------:R-:W-:-:S04]  /*5e50*/  FFMA R5, -R79, R3, R2 ;  /* 0x000000034f057223 */ /* 0x000fc80000000102 */
[----:B------:R-:W-:Y:S01]  /*5e60*/  FFMA R64, R4, R5, R3 ;  /* 0x0000000504407223 */ /* 0x000fe20000000003 */
[----:B-1----:R-:W-:Y:S06]  /*5e70*/  @!P0 BRA `(.L_x_96) ;  /* 0x0000000000148947 */ /* 0x002fec0003800000 */
[----:B------:R-:W-:Y:S02]  /*5e80*/  MOV R4, R2 ;  /* 0x0000000200047202 */ /* 0x000fe40000000f00 */
[----:B------:R-:W-:Y:S02]  /*5e90*/  MOV R5, R79 ;  /* 0x0000004f00057202 */ /* 0x000fe40000000f00 */
[----:B------:R-:W-:-:S07]  /*5ea0*/  MOV R66, 0x5ec0 ;  /* 0x00005ec000427802 */ /* 0x000fce0000000f00 */
[----:B------:R-:W-:Y:S05]  /*5eb0*/  CALL.REL.NOINC `($__internal_1_$__cuda_sm3x_div_rn_noftz_f32_slowpath) ;  /* 0x0000007c00b87944 */ /* 0x000fea0003c00000 */
[----:B------:R-:W-:-:S07]  /*5ec0*/  MOV R64, R67 ;  /* 0x0000004300407202 */ /* 0x000fce0000000f00 */
.L_x_96:
[----:B------:R-:W-:Y:S05]  /*5ed0*/  BSYNC.RECONVERGENT B5 ;  /* 0x0000000000057941 */ /* 0x000fea0003800200 */
.L_x_95:
[----:B------:R-:W0:Y:S01]  /*5ee0*/  MUFU.RCP R3, R54 ;  /* 0x0000003600037308 */ /* 0x000e220000001000 */
[----:B------:R-:W-:Y:S01]  /*5ef0*/  FMUL R75, R38, R75 ;  /* 0x0000004b264b7220 */ /* 0x000fe20000400000 */
[----:B------:R-:W-:Y:S06]  /*5f00*/  BSSY.RECONVERGENT B5, `(.L_x_97) ;  /* 0x000000e000057945 */ /* 0x000fec0003800200 */
[----:B------:R-:W1:Y:S01]  /*5f10*/  FCHK P0, R75, R54 ;  /* 0x000000364b007302 */ /* 0x000e620000000000 */
[----:B0-----:R-:W-:-:S04]  /*5f20*/  FFMA R2, -R54, R3, 1 ;  /* 0x3f80000036027423 */ /* 0x001fc80000000103 */
[----:B------:R-:W-:Y:S01]  /*5f30*/  FFMA R3, R3, R2, R3 ;  /* 0x0000000203037223 */ /* 0x000fe20000000003 */
[----:B------:R-:W-:-:S03]  /*5f40*/  FMUL R2, R42, R65 ;  /* 0x000000412a027220 */ /* 0x000fc60000400000 */
        /* <DEDUP_REMOVED lines=9> */
.L_x_98:
[----:B------:R-:W-:Y:S05]  /*5fe0*/  BSYNC.RECONVERGENT B5 ;  /* 0x0000000000057941 */ /* 0x000fea0003800200 */
.L_x_97:
        /* <DEDUP_REMOVED lines=26> */
.L_x_100:
[----:B------:R-:W-:Y:S05]  /*6190*/  BSYNC.RECONVERGENT B5 ;  /* 0x0000000000057941 */ /* 0x000fea0003800200 */
.L_x_99:
[----:B------:R-:W-:Y:S01]  /*61a0*/  FMUL R66, R54, R78 ;  /* 0x0000004e36427220 */ /* 0x000fe20000400000 */
[----:B------:R-:W-:Y:S01]  /*61b0*/  FMUL R4, R0, R74 ;  /* 0x0000004a00047220 */ /* 0x000fe20000400000 */
[----:B------:R-:W-:Y:S01]  /*61c0*/  FADD R64, -R3, R64 ;  /* 0x0000004003407221 */ /* 0x000fe20000000100 */
[----:B------:R-:W-:Y:S01]  /*61d0*/  BSSY.RECONVERGENT B5, `(.L_x_101) ;  /* 0x000000e000057945 */ /* 0x000fe20003800200 */
[----:B------:R-:W0:Y:S02]  /*61e0*/  MUFU.RCP R2, R66 ;  /* 0x0000004200027308 */ /* 0x000e240000001000 */
[----:B------:R-:W-:-:S06]  /*61f0*/  FMUL R64, R73, R64 ;  /* 0x0000004049407220 */ /* 0x000fcc0000400000 */
        /* <DEDUP_REMOVED lines=8> */
[----:B------:R-:W-:-:S07]  /*6280*/  MOV R66, 0x62a0 ;  /* 0x000062a000427802 */ /* 0x000fce0000000f00 */
[----:B------:R-:W-:Y:S05]  /*6290*/  CALL.REL.NOINC `($__internal_1_$__cuda_sm3x_div_rn_noftz_f32_slowpath) ;  /* 0x0000007800c07944 */ /* 0x000fea0003c00000 */
[----:B------:R-:W-:-:S07]  /*62a0*/  MOV R3, R67 ;  /* 0x0000004300037202 */ /* 0x000fce0000000f00 */
.L_x_102:
[----:B------:R-:W-:Y:S05]  /*62b0*/  BSYNC.RECONVERGENT B5 ;  /* 0x0000000000057941 */ /* 0x000fea0003800200 */
.L_x_101:
[----:B------:R-:W-:Y:S01]  /*62c0*/  FMUL R67, R54, R75 ;  /* 0x0000004b36437220 */ /* 0x000fe20000400000 */
[----:B------:R-:W-:Y:S01]  /*62d0*/  FMUL R4, R0, R65 ;  /* 0x0000004100047220 */ /* 0x000fe20000400000 */
[----:B------:R-:W-:Y:S02]  /*62e0*/  BSSY.RECONVERGENT B5, `(.L_x_103) ;  /* 0x000000d000057945 */ /* 0x000fe40003800200 */
        /* <DEDUP_REMOVED lines=12> */
.L_x_104:
[----:B------:R-:W-:Y:S05]  /*63b0*/  BSYNC.RECONVERGENT B5 ;  /* 0x0000000000057941 */ /* 0x000fea0003800200 */
.L_x_103:
[----:B------:R-:W0:Y:S01]  /*63c0*/  MUFU.RCP R2, R79 ;  /* 0x0000004f00027308 */ /* 0x000e220000001000 */
[----:B------:R-:W-:Y:S01]  /*63d0*/  FMUL R67, R39, R74 ;  /* 0x0000004a27437220 */ /* 0x000fe20000400000 */
[----:B------:R-:W-:Y:S01]  /*63e0*/  BSSY.RECONVERGENT B5, `(.L_x_105) ;  /* 0x000000f000057945 */ /* 0x000fe20003800200 */
[----:B------:R-:W-:Y:S01]  /*63f0*/  FADD R73, -R5, R3 ;  /* 0x0000000305497221 */ /* 0x000fe20000000100 */
[----:B------:R-:W-:-:S04]  /*6400*/  FMUL R81, R13, 12.566370964050292969 ;  /* 0x41490fdb0d517820 */ /* 0x000fc80000400000 */
        /* <DEDUP_REMOVED lines=12> */
.L_x_106:
[----:B------:R-:W-:Y:S05]  /*64d0*/  BSYNC.RECONVERGENT B5 ;  /* 0x0000000000057941 */ /* 0x000fea0003800200 */
.L_x_105:
[----:B------:R-:W-:Y:S01]  /*64e0*/  FMUL R79, R54, R57 ;  /* 0x00000039364f7220 */ /* 0x000fe20000400000 */
[----:B------:R-:W-:Y:S01]  /*64f0*/  FMUL R4, R42, R77 ;  /* 0x0000004d2a047220 */ /* 0x000fe20000400000 */
[----:B------:R-:W-:Y:S02]  /*6500*/  BSSY.RECONVERGENT B5, `(.L_x_107) ;  /* 0x000000e000057945 */ /* 0x000fe40003800200 */
        /* <DEDUP_REMOVED lines=13> */
.L_x_108:
[----:B------:R-:W-:Y:S05]  /*65e0*/  BSYNC.RECONVERGENT B5 ;  /* 0x0000000000057941 */ /* 0x000fea0003800200 */
.L_x_107:
[----:B------:R-:W0:Y:S01]  /*65f0*/  MUFU.RCP R2, R80 ;  /* 0x0000005000027308 */ /* 0x000e220000001000 */
[----:B------:R-:W-:Y:S01]  /*6600*/  FMUL R67, R39, R65 ;  /* 0x0000004127437220 */ /* 0x000fe20000400000 */
[----:B------:R-:W-:Y:S01]  /*6610*/  BSSY.RECONVERGENT B5, `(.L_x_109) ;  /* 0x000000e000057945 */ /* 0x000fe20003800200 */
[----:B------:R-:W-:-:S05]  /*6620*/  FADD R77, R5, -R3 ;  /* 0x80000003054d7221 */ /* 0x000fca0000000000 */
        /* <DEDUP_REMOVED lines=11> */
[----:B------:R-:W-:-:S07]  /*66e0*/  IMAD.MOV.U32 R2, RZ, RZ, R67 ;  /* 0x000000ffff027224 */ /* 0x000fce00078e0043 */
.L_x_110:
[----:B------:R-:W-:Y:S05]  /*66f0*/  BSYNC.RECONVERGENT B5 ;  /* 0x0000000000057941 */ /* 0x000fea0003800200 */
.L_x_109:
[----:B------:R-:W-:Y:S01]  /*6700*/  FMUL R75, R75, R79 ;  /* 0x0000004f4b4b7220 */ /* 0x000fe20000400000 */
[----:B------:R-:W-:Y:S01]  /*6710*/  FMUL R4, R42, R76 ;  /* 0x0000004c2a047220 */ /* 0x000fe20000400000 */
[----:B------:R-:W-:Y:S01]  /*6720*/  BSSY.RECONVERGENT B5, `(.L_x_111) ;  /* 0x000000e000057945 */ /* 0x000fe20003800200 */
[----:B------:R-:W-:Y:S01]  /*6730*/  FADD R77, R77, R2 ;  /* 0x000000024d4d7221 */ /* 0x000fe20000000000 */
        /* <DEDUP_REMOVED lines=12> */
.L_x_112:
[----:B------:R-:W-:Y:S05]  /*6800*/  BSYNC.RECONVERGENT B5 ;  /* 0x0000000000057941 */ /* 0x000fea0003800200 */
.L_x_111:
[----:B------:R-:W0:Y:S01]  /*6810*/  LDCU UR4, c[0x0][0x398] ;  /* 0x00007300ff0477ac */ /* 0x000e220008000800 */
[----:B------:R-:W1:Y:S01]  /*6820*/  MUFU.RCP R2, R13 ;  /* 0x0000000d00027308 */ /* 0x000e620000001000 */
[----:B------:R-:W-:Y:S01]  /*6830*/  FADD R3, R77, -R3 ;  /* 0x800000034d037221 */ /* 0x000fe20000000000 */
[----:B------:R-:W-:Y:S01]  /*6840*/  BSSY.RECONVERGENT B5, `(.L_x_113) ;  /* 0x0000011000057945 */ /* 0x000fe20003800200 */
[----:B0-----:R-:W-:Y:S01]  /*6850*/  FMUL R74, R74, UR4 ;  /* 0x000000044a4a7c20 */ /* 0x001fe20008400000 */
[----:B-1----:R-:W-:-:S04]  /*6860*/  FFMA R4, -R13, R2, 1 ;  /* 0x3f8000000d047423 */ /* 0x002fc80000000102 */
[----:B------:R-:W0:Y:S01]  /*6870*/  FCHK P0, R74, R13 ;  /* 0x0000000d4a007302 */ /* 0x000e220000000000 */
[----:B------:R-:W-:Y:S01]  /*6880*/  FFMA R2, R2, R4, R2 ;  /* 0x0000000402027223 */ /* 0x000fe20000000002 */
[----:B------:R-:W-:-:S03]  /*6890*/  FMUL R4, R54, 3.1415927410125732422 ;  /* 0x40490fdb36047820 */ /* 0x000fc60000400000 */
[----:B------:R-:W-:Y:S01]  /*68a0*/  FFMA R5, R2, R74, RZ ;  /* 0x0000004a02057223 */ /* 0x000fe200000000ff */
[----:B------:R-:W-:-:S03]  /*68b0*/  FMUL R3, R3, R4 ;  /* 0x0000000403037220 */ /* 0x000fc60000400000 */
[----:B------:R-:W-:Y:S01]  /*68c0*/  FFMA R4, -R13, R5, R74 ;  /* 0x000000050d047223 */ /* 0x000fe2000000014a */
[----:B------:R-:W-:-:S03]  /*68d0*/  FFMA R73, R73, R81, R3 ;  /* 0x0000005149497223 */ /* 0x000fc60000000003 */
[----:B------:R-:W-:Y:S01]  /*68e0*/  FFMA R4, R2, R4, R5 ;  /* 0x0000000402047223 */ /* 0x000fe20000000005 */
[----:B0-----:R-:W-:Y:S06]  /*68f0*/  @!P0 BRA `(.L_x_114) ;  /* 0x0000000000148947 */ /* 0x001fec0003800000 */
[----:B------:R-:W-:Y:S02]  /*6900*/  MOV R4, R74 ;  /* 0x0000004a00047202 */ /* 0x000fe40000000f00 */
[----:B------:R-:W-:Y:S02]  /*6910*/  MOV R5, R13 ;  /* 0x0000000d00057202 */ /* 0x000fe40000000f00 */
[----:B------:R-:W-:-:S07]  /*6920*/  MOV R66, 0x6940 ;  /* 0x0000694000427802 */ /* 0x000fce0000000f00 */
[----:B------:R-:W-:Y:S05]  /*6930*/  CALL.REL.NOINC `($__internal_1_$__cuda_sm3x_div_rn_noftz_f32_slowpath) ;  /* 0x0000007400187944 */ /* 0x000fea0003c00000 */
[----:B------:R-:W-:-:S07]  /*6940*/  MOV R4, R67 ;  /* 0x0000004300047202 */ /* 0x000fce0000000f00 */
.L_x_114:
[----:B------:R-:W-:Y:S05]  /*6950*/  BSYNC.RECONVERGENT B5 ;  /* 0x0000000000057941 */ /* 0x000fea0003800200 */
.L_x_113:
        /* <DEDUP_REMOVED lines=8> */
[----:B------:R-:W1:Y:S01]  /*69e0*/  MUFU.RCP R69, R13 ;  /* 0x0000000d00457308 */ /* 0x000e620000001000 */
[----:B------:R-:W-:Y:S01]  /*69f0*/  FSEL R5, -R5, -0.00082130916416645050049, P1 ;  /* 0xba574d2005057808 */ /* 0x000fe20000800100 */
[----:B------:R-:W-:Y:S01]  /*6a00*/  BSSY.RECONVERGENT B5, `(.L_x_115) ;  /* 0x0000022000057945 */ /* 0x000fe20003800200 */
[----:B------:R-:W-:-:S02]  /*6a10*/  FSEL R3, R3, 8.4834944573231041431e-05, P1 ;  /* 0x38b1e96a03037808 */ /* 0x000fc40000800000 */
        /* <DEDUP_REMOVED lines=11> */
[----:B0-----:R-:W-:Y:S01]  /*6ad0*/  FMUL R67, R65, UR4 ;  /* 0x0000000441437c20 */ /* 0x001fe20008400000 */
[----:B------:R-:W-:Y:S02]  /*6ae0*/  FSEL R66, R68, 0.12837915122509002686, P1 ;  /* 0x3e0375d344427808 */ /* 0x000fe40000800000 */
[C---:B------:R-:W-:Y:S01]  /*6af0*/  FFMA R3, R2.reuse, R3, R5 ;  /* 0x0000000302037223 */ /* 0x040fe20000000005 */
[C---:B------:R-:W-:Y:S01]  /*6b00*/  FSEL R5, -R2.reuse, R4, P1 ;  /* 0x0000000402057208 */ /* 0x040fe20000800100 */
[----:B------:R-:W-:Y:S02]  /*6b10*/  FCHK P0, R67, R13 ;  /* 0x0000000d43007302 */ /* 0x000fe40000000000 */
[----:B------:R-:W-:Y:S01]  /*6b20*/  FFMA R3, R2, R3, R66 ;  /* 0x0000000302037223 */ /* 0x000fe20000000042 */
[----:B-1----:R-:W-:-:S03]  /*6b30*/  FFMA R2, -R13, R69, 1 ;  /* 0x3f8000000d027423 */ /* 0x002fc60000000145 */
[----:B------:R-:W-:Y:S01]  /*6b40*/  FFMA R3, R3, R5, R5 ;  /* 0x0000000503037223 */ /* 0x000fe20000000005 */
[----:B------:R-:W-:-:S03]  /*6b50*/  FFMA R2, R69, R2, R69 ;  /* 0x0000000245027223 */ /* 0x000fc60000000045 */
[----:B------:R-:W0:Y:S01]  /*6b60*/  @P1 MUFU.EX2 R5, R3 ;  /* 0x0000000300051308 */ /* 0x000e220000000800 */
[----:B------:R-:W-:-:S04]  /*6b70*/  FFMA R65, R2, R67, RZ ;  /* 0x0000004302417223 */ /* 0x000fc800000000ff */
[----:B------:R-:W-:-:S04]  /*6b80*/  FFMA R66, -R13, R65, R67 ;  /* 0x000000410d427223 */ /* 0x000fc80000000143 */
[----:B------:R-:W-:Y:S01]  /*6b90*/  FFMA R2, R2, R66, R65 ;  /* 0x0000004202027223 */ /* 0x000fe20000000041 */
[----:B0-----:R-:W-:-:S05]  /*6ba0*/  @P1 FADD R5, -R5, 1 ;  /* 0x3f80000005051421 */ /* 0x001fca0000000100 */
[----:B------:R-:W-:Y:S01]  /*6bb0*/  @P1 LOP3.LUT R3, R5, 0x80000000, R4, 0xb8, !PT ;  /* 0x8000000005031812 */ /* 0x000fe200078eb804 */
[----:B------:R-:W-:Y:S06]  /*6bc0*/  @!P0 BRA `(.L_x_116) ;  /* 0x0000000000148947 */ /* 0x000fec0003800000 */
[----:B------:R-:W-:Y:S02]  /*6bd0*/  MOV R4, R67 ;  /* 0x0000004300047202 */ /* 0x000fe40000000f00 */
[----:B------:R-:W-:Y:S02]  /*6be0*/  MOV R5, R13 ;  /* 0x0000000d00057202 */ /* 0x000fe40000000f00 */
[----:B------:R-:W-:-:S07]  /*6bf0*/  MOV R66, 0x6c10 ;  /* 0x00006c1000427802 */ /* 0x000fce0000000f00 */
[----:B------:R-:W-:Y:S05]  /*6c00*/  CALL.REL.NOINC `($__internal_1_$__cuda_sm3x_div_rn_noftz_f32_slowpath) ;  /* 0x0000007000647944 */ /* 0x000fea0003c00000 */
[----:B------:R-:W-:-:S07]  /*6c10*/  MOV R2, R67 ;  /* 0x0000004300027202 */ /* 0x000fce0000000f00 */
.L_x_116:
[----:B------:R-:W-:Y:S05]  /*6c20*/  BSYNC.RECONVERGENT B5 ;  /* 0x0000000000057941 */ /* 0x000fea0003800200 */
.L_x_115:
        /* <DEDUP_REMOVED lines=10> */
[----:B------:R-:W-:Y:S02]  /*6cd0*/  MOV R67, 0x3d24d99a ;  /* 0x3d24d99a00437802 */ /* 0x000fe40000000f00 */
[----:B------:R-:W-:Y:S01]  /*6ce0*/  FSEL R66, R66, 0.0052134888246655464172, P1 ;  /* 0x3baad5ea42427808 */ /* 0x000fe20000800000 */
[C---:B------:R-:W-:Y:S01]  /*6cf0*/  FFMA R5, R4.reuse, R5, R65 ;  /* 0x0000000504057223 */ /* 0x040fe20000000041 */
[----:B------:R-:W-:Y:S01]  /*6d00*/  FSEL R65, -R67, -0.026868773624300956726, P1 ;  /* 0xbcdc1be743417808 */ /* 0x000fe20000800100 */
[----:B------:R-:W-:Y:S01]  /*6d10*/  FMUL R67, R13, R62 ;  /* 0x0000003e0d437220 */ /* 0x000fe20000400000 */
[----:B------:R-:W-:Y:S01]  /*6d20*/  MOV R69, 0x3f69b4f9 ;  /* 0x3f69b4f900457802 */ /* 0x000fe20000000f00 */
[----:B------:R-:W-:Y:S01]  /*6d30*/  FFMA R5, R4, R5, R66 ;  /* 0x0000000504057223 */ /* 0x000fe20000000042 */
[----:B------:R-:W-:Y:S01]  /*6d40*/  FSEL R66, R68, 0.11284004896879196167, P1 ;  /* 0x3de718af44427808 */ /* 0x000fe20000800000 */
[----:B------:R-:W-:Y:S01]  /*6d50*/  FCHK P0, R0, R67 ;  /* 0x0000004300007302 */ /* 0x000fe20000000000 */
[----:B------:R-:W-:Y:S01]  /*6d60*/  FSEL R62, R69, -0.37612664699554443359, P1 ;  /* 0xbec093ac453e7808 */ /* 0x000fe20000800000 */
[----:B------:R-:W-:Y:S01]  /*6d70*/  FFMA R5, R4, R5, R65 ;  /* 0x0000000504057223 */ /* 0x000fe20000000041 */
[----:B------:R-:W-:-:S03]  /*6d80*/  HFMA2 R65, -RZ, RZ, 1.7822265625, 0.000185489654541015625 ;  /* 0x3f210a14ff417431 */ /* 0x000fc600000001ff */
[C---:B------:R-:W-:Y:S02]  /*6d90*/  FFMA R5, R4.reuse, R5, R66 ;  /* 0x0000000504057223 */ /* 0x040fe40000000042 */
[----:B------:R-:W0:Y:S02]  /*6da0*/  MUFU.RCP R66, R67 ;  /* 0x0000004300427308 */ /* 0x000e240000001000 */
[C---:B------:R-:W-:Y:S01]  /*6db0*/  FFMA R5, R4.reuse, R5, R62 ;  /* 0x0000000504057223 */ /* 0x040fe2000000003e */
[----:B------:R-:W-:Y:S02]  /*6dc0*/  FSEL R62, -R4, R2, P1 ;  /* 0x00000002043e7208 */ /* 0x000fe40000800100 */
[----:B------:R-:W-:-:S05]  /*6dd0*/  FSEL R65, R65, 0.12837915122509002686, P1 ;  /* 0x3e0375d341417808 */ /* 0x000fca0000800000 */
[----:B------:R-:W-:-:S04]  /*6de0*/  FFMA R5, R4, R5, R65 ;  /* 0x0000000504057223 */ /* 0x000fc80000000041 */
[----:B------:R-:W-:Y:S01]  /*6df0*/  FFMA R62, R5, R62, R62 ;  /* 0x0000003e053e7223 */ /* 0x000fe2000000003e */
[----:B0-----:R-:W-:-:S03]  /*6e00*/  FFMA R5, -R67, R66, 1 ;  /* 0x3f80000043057423 */ /* 0x001fc60000000142 */
[----:B------:R-:W0:Y:S01]  /*6e10*/  @P1 MUFU.EX2 R4, R62 ;  /* 0x0000003e00041308 */ /* 0x000e220000000800 */
[----:B------:R-:W-:-:S04]  /*6e20*/  FFMA R5, R66, R5, R66 ;  /* 0x0000000542057223 */ /* 0x000fc80000000042 */
        /* <DEDUP_REMOVED lines=11> */
.L_x_118:
[----:B------:R-:W-:Y:S05]  /*6ee0*/  BSYNC.RECONVERGENT B5 ;  /* 0x0000000000057941 */ /* 0x000fea0003800200 */
.L_x_117:
[----:B------:R-:W-:Y:S01]  /*6ef0*/  FMUL R60, R13, R60 ;  /* 0x0000003c0d3c7220 */ /* 0x000fe20000400000 */
[----:B------:R-:W-:Y:S03]  /*6f00*/  BSSY.RECONVERGENT B5, `(.L_x_119) ;  /* 0x000000e000057945 */ /* 0x000fe60003800200 */
        /* <DEDUP_REMOVED lines=13> */
.L_x_120:
[----:B------:R-:W-:Y:S05]  /*6fe0*/  BSYNC.RECONVERGENT B5 ;  /* 0x0000000000057941 */ /* 0x000fea0003800200 */
.L_x_119:
[----:B------:R-:W0:Y:S01]  /*6ff0*/  MUFU.RCP R4, R43 ;  /* 0x0000002b00047308 */ /* 0x000e220000001000 */
[----:B------:R-:W-:Y:S01]  /*7000*/  FADD R2, R2, -R65 ;  /* 0x8000004102027221 */ /* 0x000fe20000000000 */
[----:B------:R-:W-:Y:S03]  /*7010*/  BSSY.RECONVERGENT B5, `(.L_x_121) ;  /* 0x000000f000057945 */ /* 0x000fe60003800200 */
[----:B------:R-:W-:-:S04]  /*7020*/  FMUL R2, R56, R2 ;  /* 0x0000000238027220 */ /* 0x000fc80000400000 */
[----:B------:R-:W-:-:S04]  /*7030*/  FMUL R65, R54, R2 ;  /* 0x0000000236417220 */ /* 0x000fc80000400000 */
        /* <DEDUP_REMOVED lines=12> */
.L_x_122:
[----:B------:R-:W-:Y:S05]  /*7100*/  BSYNC.RECONVERGENT B5 ;  /* 0x0000000000057941 */ /* 0x000fea0003800200 */
.L_x_121:
[----:B------:R-:W0:Y:S01]  /*7110*/  MUFU.RCP R2, R43 ;  /* 0x0000002b00027308 */ /* 0x000e220000001000 */
[----:B------:R-:W-:Y:S01]  /*7120*/  FADD R3, R62, -R3 ;  /* 0x800000033e037221 */ /* 0x000fe20000000000 */
[----:B------:R-:W-:Y:S03]  /*7130*/  BSSY.RECONVERGENT B5, `(.L_x_123) ;  /* 0x000000f000057945 */ /* 0x000fe60003800200 */
[----:B------:R-:W-:-:S04]  /*7140*/  FFMA R3, R3, 6.2831854820251464844, R73 ;  /* 0x40c90fdb03037823 */ /* 0x000fc80000000049 */
        /* <DEDUP_REMOVED lines=13> */
.L_x_124:
[----:B------:R-:W-:Y:S05]  /*7220*/  BSYNC.RECONVERGENT B5 ;  /* 0x0000000000057941 */ /* 0x000fea0003800200 */
.L_x_123:
[----:B------:R-:W-:-:S06]  /*7230*/  IMAD.WIDE.U32 R2, R55, 0x4, R16 ;  /* 0x0000000437027825 */ /* 0x000fcc00078e0010 */
[----:B------:R0:W2:Y:S01]  /*7240*/  LD.E R3, desc[UR36][R2.64] ;  /* 0x0000002402037980 */ /* 0x0000a2000c101900 */
[----:B------:R-:W-:Y:S01]  /*7250*/  BSSY.RECONVERGENT B5, `(.L_x_125) ;  /* 0x000000e000057945 */ /* 0x000fe20003800200 */
[----:B0-----:R-:W0:Y:S02]  /*7260*/  MUFU.RCP R2, R59 ;  /* 0x0000003b00027308 */ /* 0x001e240000001000 */
[----:B0-----:R-:W-:-:S04]  /*7270*/  FFMA R4, -R59, R2, 1 ;  /* 0x3f8000003b047423 */ /* 0x001fc80000000102 */
[----:B------:R-:W-:Y:S02]  /*7280*/  FFMA R4, R2, R4, R2 ;  /* 0x0000000402047223 */ /* 0x000fe40000000002 */
[----:B--2---:R-:W0:Y:S02]  /*7290*/  FCHK P0, R3, R59 ;  /* 0x0000003b03007302 */ /* 0x004e240000000000 */
        /* <DEDUP_REMOVED lines=8> */
[----:B------:R-:W-:-:S07]  /*7320*/  IMAD.MOV.U32 R4, RZ, RZ, R67 ;  /* 0x000000ffff047224 */ /* 0x000fce00078e0043 */
.L_x_126:
[----:B------:R-:W-:Y:S05]  /*7330*/  BSYNC.RECONVERGENT B5 ;  /* 0x0000000000057941 */ /* 0x000fea0003800200 */
.L_x_125:
[----:B------:R-:W0:Y:S01]  /*7340*/  MUFU.RCP R2, R43 ;  /* 0x0000002b00027308 */ /* 0x000e220000001000 */
[----:B------:R-:W-:Y:S01]  /*7350*/  FADD R73, R4, -1 ;  /* 0xbf80000004497421 */ /* 0x000fe20000000000 */
[----:B------:R-:W-:Y:S03]  /*7360*/  BSSY.RECONVERGENT B5, `(.L_x_127) ;  /* 0x000000f000057945 */ /* 0x000fe60003800200 */
[----:B------:R-:W-:-:S03]  /*7370*/  FFMA R51, R73, R60, R51 ;  /* 0x0000003c49337223 */ /* 0x000fc60000000033 */
[----:B------:R-:W1:Y:S01]  /*7380*/  FCHK P0, R64, R43 ;  /* 0x0000002b40007302 */ /* 0x000e620000000000 */
[----:B0-----:R-:W-:-:S04]  /*7390*/  FFMA R5, -R43, R2, 1 ;  /* 0x3f8000002b057423 */ /* 0x001fc80000000102 */
[----:B------:R-:W-:-:S04]  /*73a0*/  FFMA R2, R2, R5, R2 ;  /* 0x0000000502027223 */ /* 0x000fc80000000002 */
[----:B------:R-:W-:-:S04]  /*73b0*/  FFMA R5, R2, R64, RZ ;  /* 0x0000004002057223 */ /* 0x000fc800000000ff */
[----:B------:R-:W-:-:S04]  /*73c0*/  FFMA R65, -R43, R5, R64 ;  /* 0x000000052b417223 */ /* 0x000fc80000000140 */
[----:B------:R-:W-:Y:S01]  /*73d0*/  FFMA R2, R2, R65, R5 ;  /* 0x0000004102027223 */ /* 0x000fe20000000005 */
[----:B------:R-:W-:Y:S01]  /*73e0*/  FMUL R65, R59, R59 ;  /* 0x0000003b3b417220 */ /* 0x000fe20000400000 */
[----:B-1----:R-:W-:Y:S06]  /*73f0*/  @!P0 BRA `(.L_x_128) ;  /* 0x0000000000148947 */ /* 0x002fec0003800000 */
[----:B------:R-:W-:Y:S02]  /*7400*/  MOV R4, R64 ;  /* 0x0000004000047202 */ /* 0x000fe40000000f00 */
[----:B------:R-:W-:Y:S02]  /*7410*/  MOV R5, R43 ;  /* 0x0000002b00057202 */ /* 0x000fe40000000f00 */
[----:B------:R-:W-:-:S07]  /*7420*/  MOV R66, 0x7440 ;  /* 0x0000744000427802 */ /* 0x000fce0000000f00 */
[----:B------:R-:W-:Y:S05]  /*7430*/  CALL.REL.NOINC `($__internal_1_$__cuda_sm3x_div_rn_noftz_f32_slowpath) ;  /* 0x0000006800587944 */ /* 0x000fea0003c00000 */
[----:B------:R-:W-:-:S07]  /*7440*/  MOV R2, R67 ;  /* 0x0000004300027202 */ /* 0x000fce0000000f00 */
.L_x_128:
[----:B------:R-:W-:Y:S05]  /*7450*/  BSYNC.RECONVERGENT B5 ;  /* 0x0000000000057941 */ /* 0x000fea0003800200 */
.L_x_127:
[----:B------:R-:W0:Y:S01]  /*7460*/  MUFU.RCP R5, R65 ;  /* 0x0000004100057308 */ /* 0x000e220000001000 */
[----:B------:R-:W-:Y:S01]  /*7470*/  FMUL R4, R3, R60 ;  /* 0x0000003c03047220 */ /* 0x000fe20000400000 */
[----:B------:R-:W-:Y:S01]  /*7480*/  BSSY.RECONVERGENT B5, `(.L_x_129) ;  /* 0x000000e000057945 */ /* 0x000fe20003800200 */
[----:B------:R-:W-:Y:S02]  /*7490*/  FMUL R64, R73, R2 ;  /* 0x0000000249407220 */ /* 0x000fe40000400000 */
        /* <DEDUP_REMOVED lines=12> */
.L_x_130:
[----:B------:R-:W-:Y:S05]  /*7560*/  BSYNC.RECONVERGENT B5 ;  /* 0x0000000000057941 */ /* 0x000fea0003800200 */
.L_x_129:
[----:B------:R-:W0:Y:S01]  /*7570*/  MUFU.RCP R4, R65 ;  /* 0x0000004100047308 */ /* 0x000e220000001000 */
[-C--:B------:R-:W-:Y:S01]  /*7580*/  FMUL R2, R3, R61.reuse ;  /* 0x0000003d03027220 */ /* 0x080fe20000400000 */
[----:B------:R-:W-:Y:S01]  /*7590*/  FADD R5, R64, -R5 ;  /* 0x8000000540057221 */ /* 0x000fe20000000000 */
[----:B------:R-:W-:Y:S01]  /*75a0*/  BSSY.RECONVERGENT B5, `(.L_x_131) ;  /* 0x0000010000057945 */ /* 0x000fe20003800200 */
[-C--:B------:R-:W-:Y:S01]  /*75b0*/  FFMA R49, R73, R61.reuse, R49 ;  /* 0x0000003d49317223 */ /* 0x080fe20000000031 */
[----:B------:R-:W-:Y:S01]  /*75c0*/  FMUL R60, R2, R61 ;  /* 0x0000003d023c7220 */ /* 0x000fe20000400000 */
[----:B------:R-:W-:-:S03]  /*75d0*/  FADD R52, R5, R52 ;  /* 0x0000003405347221 */ /* 0x000fc60000000000 */
        /* <DEDUP_REMOVED lines=12> */
.L_x_132:
[----:B------:R-:W-:Y:S05]  /*76a0*/  BSYNC.RECONVERGENT B5 ;  /* 0x0000000000057941 */ /* 0x000fea0003800200 */
.L_x_131:
[----:B------:R-:W0:Y:S01]  /*76b0*/  MUFU.RCP R5, R65 ;  /* 0x0000004100057308 */ /* 0x000e220000001000 */
[C---:B------:R-:W-:Y:S01]  /*76c0*/  FMUL R4, R34.reuse, R3 ;  /* 0x0000000322047220 */ /* 0x040fe20000400000 */
[-C--:B------:R-:W-:Y:S01]  /*76d0*/  FFMA R2, RZ, R73.reuse, -R2 ;  /* 0x00000049ff027223 */ /* 0x080fe20000000802 */
[----:B------:R-:W-:Y:S01]  /*76e0*/  BSSY.RECONVERGENT B5, `(.L_x_133) ;  /* 0x0000010000057945 */ /* 0x000fe20003800200 */
[C---:B------:R-:W-:Y:S01]  /*76f0*/  FFMA R48, R34.reuse, R73, R48 ;  /* 0x0000004922307223 */ /* 0x040fe20000000030 */
        /* <DEDUP_REMOVED lines=14> */
.L_x_134:
[----:B------:R-:W-:Y:S05]  /*77e0*/  BSYNC.RECONVERGENT B5 ;  /* 0x0000000000057941 */ /* 0x000fea0003800200 */
.L_x_133:
[----:B------:R-:W0:Y:S01]  /*77f0*/  MUFU.RCP R4, R65 ;  /* 0x0000004100047308 */ /* 0x000e220000001000 */
[C---:B------:R-:W-:Y:S01]  /*7800*/  FMUL R3, R63.reuse, R3 ;  /* 0x000000033f037220 */ /* 0x040fe20000400000 */
[-C--:B------:R-:W-:Y:S01]  /*7810*/  FFMA R2, RZ, R73.reuse, -R2 ;  /* 0x00000049ff027223 */ /* 0x080fe20000000802 */
[----:B------:R-:W-:Y:S01]  /*7820*/  BSSY.RECONVERGENT B5, `(.L_x_135) ;  /* 0x0000011000057945 */ /* 0x000fe20003800200 */
[C---:B------:R-:W-:Y:S01]  /*7830*/  FFMA R44, R63.reuse, R73, R44 ;  /* 0x000000493f2c7223 */ /* 0x040fe2000000002c */
[----:B------:R-:W-:Y:S01]  /*7840*/  FMUL R59, R63, R3 ;  /* 0x000000033f3b7220 */ /* 0x000fe20000400000 */
[----:B------:R-:W-:Y:S01]  /*7850*/  FMUL R62, R73, R62 ;  /* 0x0000003e493e7220 */ /* 0x000fe20000400000 */
[----:B------:R-:W-:Y:S02]  /*7860*/  FADD R47, R2, R47 ;  /* 0x0000002f022f7221 */ /* 0x000fe40000000000 */
        /* <DEDUP_REMOVED lines=12> */
.L_x_136:
[----:B------:R-:W-:Y:S05]  /*7930*/  BSYNC.RECONVERGENT B5 ;  /* 0x0000000000057941 */ /* 0x000fea0003800200 */
.L_x_135:
[----:B------:R-:W-:Y:S01]  /*7940*/  IADD3 R55, PT, PT, R55, 0x1, RZ ;  /* 0x0000000137377810 */ /* 0x000fe20007ffe0ff */
[----:B------:R-:W-:-:S03]  /*7950*/  FADD R4, R62, -R4 ;  /* 0x800000043e047221 */ /* 0x000fc60000000000 */
[----:B------:R-:W-:Y:S01]  /*7960*/  I2FP.F32.U32 R3, R55 ;  /* 0x0000003700037245 */ /* 0x000fe20000201000 */
[----:B------:R-:W-:-:S03]  /*7970*/  FADD R46, R4, R46 ;  /* 0x0000002e042e7221 */ /* 0x000fc60000000000 */
[----:B------:R-:W-:-:S13]  /*7980*/  FSETP.GT.AND P0, PT, R34, R3, PT ;  /* 0x000000032200720b */ /* 0x000fda0003f04000 */
[----:B------:R-:W-:Y:S05]  /*7990*/  @P0 BRA `(.L_x_137) ;  /* 0xffffffd0005c0947 */ /* 0x000fea000383ffff */
.L_x_72:
[----:B------:R-:W-:Y:S05]  /*79a0*/  BSYNC.RECONVERGENT B3 ;  /* 0x0000000000037941 */ /* 0x000fea0003800200 */
.L_x_71:
        /* <DEDUP_REMOVED lines=14> */
.L_x_139:
[----:B------:R-:W-:Y:S05]  /*7a90*/  BSYNC.RECONVERGENT B3 ;  /* 0x0000000000037941 */ /* 0x000fea0003800200 */
.L_x_138:
        /* <DEDUP_REMOVED lines=14> */
.L_x_141:
[----:B------:R-:W-:Y:S05]  /*7b80*/  BSYNC.RECONVERGENT B3 ;  /* 0x0000000000037941 */ /* 0x000fea0003800200 */
.L_x_140:
        /* <DEDUP_REMOVED lines=14> */
.L_x_143:
[----:B------:R-:W-:Y:S05]  /*7c70*/  BSYNC.RECONVERGENT B3 ;  /* 0x0000000000037941 */ /* 0x000fea0003800200 */
.L_x_142:
        /* <DEDUP_REMOVED lines=14> */
.L_x_145:
[----:B------:R-:W-:Y:S05]  /*7d60*/  BSYNC.RECONVERGENT B3 ;  /* 0x0000000000037941 */ /* 0x000fea0003800200 */
.L_x_144:
[----:B------:R0:W1:Y:S01]  /*7d70*/  F2F.F64.F32 R46, R49 ;  /* 0x00000031002e7310 */ /* 0x0000620000201800 */
[----:B------:R-:W-:Y:S01]  /*7d80*/  HFMA2 R73, -RZ, RZ, 0, 0 ;  /* 0x00000000ff497431 */ /* 0x000fe200000001ff */
[----:B------:R-:W-:Y:S01]  /*7d90*/  BSSY.RECONVERGENT B3, `(.L_x_146) ;  /* 0x00000c8000037945 */ /* 0x000fe20003800200 */
[----:B------:R-:W-:Y:S01]  /*7da0*/  HFMA2 R61, -RZ, RZ, 1.984375, 0 ;  /* 0x3ff00000ff3d7431 */ /* 0x000fe200000001ff */
[----:B------:R-:W-:-:S04]  /*7db0*/  MOV R60, 0x0 ;  /* 0x00000000003c7802 */ /* 0x000fc80000000f00 */
[----:B------:R-:W2:Y:S08]  /*7dc0*/  F2F.F64.F32 R24, R24 ;  /* 0x0000001800187310 */ /* 0x000eb00000201800 */
[----:B------:R0:W3:Y:S08]  /*7dd0*/  F2F.F64.F32 R48, R30 ;  /* 0x0000001e00307310 */ /* 0x0000f00000201800 */
[----:B------:R0:W4:Y:S08]  /*7de0*/  F2F.F64.F32 R50, R3 ;  /* 0x0000000300327310 */ /* 0x0001300000201800 */
[----:B------:R0:W0:Y:S08]  /*7df0*/  F2F.F64.F32 R52, R12 ;  /* 0x0000000c00347310 */ /* 0x0000300000201800 */
[----:B------:R0:W0:Y:S08]  /*7e00*/  F2F.F64.F32 R54, R33 ;  /* 0x0000002100367310 */ /* 0x0000300000201800 */
[----:B------:R0:W0:Y:S08]  /*7e10*/  F2F.F64.F32 R56, R13 ;  /* 0x0000000d00387310 */ /* 0x0000300000201800 */
[----:B-1234-:R0:W0:Y:S02]  /*7e20*/  F2F.F64.F32 R58, R62 ;  /* 0x0000003e003a7310 */ /* 0x01e0240000201800 */
.L_x_159:
[-C--:B0-----:R-:W-:Y:S01]  /*7e30*/  DFMA R4, R50, -R60.reuse, R48 ;  /* 0x8000003c3204722b */ /* 0x081fe20000000030 */
[----:B------:R-:W-:Y:S01]  /*7e40*/  BSSY.RECONVERGENT B0, `(.L_x_147) ;  /* 0x0000010000007945 */ /* 0x000fe20003800200 */
[----:B0-----:R-:W-:Y:S01]  /*7e50*/  DFMA R64, R58, -R60, R56 ;  /* 0x8000003c3a40722b */ /* 0x001fe20000000038 */
[----:B------:R-:W-:-:S03]  /*7e60*/  ISETP.NE.AND P1, PT, R31, RZ, PT ;  /* 0x000000ff1f00720c */ /* 0x000fc60003f25270 */
[----:B------:R0:W-:Y:S08]  /*7e70*/  F2F.F32.F64 R44, R4 ;  /* 0x00000004002c7310 */ /* 0x0001f00000301000 */
[----:B-1----:R1:W-:Y:S01]  /*7e80*/  F2F.F32.F64 R64, R64 ;  /* 0x0000004000407310 */ /* 0x0023e20000301000 */
[----:B0-----:R-:W-:-:S07]  /*7e90*/  DFMA R4, R46, -R60, R54 ;  /* 0x8000003c2e04722b */ /* 0x001fce0000000036 */
[----:B------:R0:W2:Y:S01]  /*7ea0*/  F2F.F32.F64 R2, R4 ;  /* 0x0000000400027310 */ /* 0x0000a20000301000 */
[----:B-1----:R-:W-:Y:S01]  /*7eb0*/  MOV R65, 0x3f800000 ;  /* 0x3f80000000417802 */ /* 0x002fe20000000f00 */
[----:B0-----:R-:W-:Y:S01]  /*7ec0*/  DFMA R4, R24, -R60, R52 ;  /* 0x8000003c1804722b */ /* 0x001fe20000000034 */
[----:B--2---:R-:W-:-:S05]  /*7ed0*/  FSETP.GEU.AND P0, PT, R2, 1, PT ;  /* 0x3f8000000200780b */ /* 0x004fca0003f0e000 */
[----:B------:R0:W1:Y:S08]  /*7ee0*/  F2F.F32.F64 R63, R4 ;  /* 0x00000004003f7310 */ /* 0x0000700000301000 */
[----:B------:R-:W-:Y:S05]  /*7ef0*/  @!P0 BRA `(.L_x_148) ;  /* 0x0000000000108947 */ /* 0x000fea0003800000 */
[----:B0-----:R-:W0:Y:S01]  /*7f00*/  F2F.F64.F32 R4, R2 ;  /* 0x0000000200047310 */ /* 0x001e220000201800 */
[----:B------:R-:W-:Y:S01]  /*7f10*/  MOV R65, R2 ;  /* 0x0000000200417202 */ /* 0x000fe20000000f00 */
[----:B0-----:R-:W-:-:S14]  /*7f20*/  DSETP.GEU.AND P0, PT, R6, R4, PT ;  /* 0x000000040600722a */ /* 0x001fdc0003f0e000 */
[----:B------:R-:W-:-:S07]  /*7f30*/  @!P0 MOV R65, R40 ;  /* 0x0000002800418202 */ /* 0x000fce0000000f00 */
.L_x_148:
[----:B------:R-:W-:Y:S05]  /*7f40*/  BSYNC.RECONVERGENT B0 ;  /* 0x0000000000007941 */ /* 0x000fea0003800200 */
.L_x_147:
[----:B------:R-:W-:Y:S01]  /*7f50*/  BSSY.RECONVERGENT B5, `(.L_x_149) ;  /* 0x00000a4000057945 */ /* 0x000fe20003800200 */
[----:B------:R-:W-:-:S03]  /*7f60*/  MOV R74, RZ ;  /* 0x000000ff004a7202 */ /* 0x000fc60000000f00 */
[----:B------:R-:W-:Y:S05]  /*7f70*/  @!P1 BRA `(.L_x_150) ;  /* 0x0000000800849947 */ /* 0x000fea0003800000 */
[C---:B-1----:R-:W-:Y:S01]  /*7f80*/  FMUL R2, R34.reuse, R63 ;  /* 0x0000003f22027220 */ /* 0x042fe20000400000 */
[----:B------:R-:W-:Y:S02]  /*7f90*/  HFMA2 R81, -RZ, RZ, 0, 0 ;  /* 0x00000000ff517431 */ /* 0x000fe400000001ff */
[----:B------:R-:W-:Y:S01]  /*7fa0*/  FMUL R78, R34, R65 ;  /* 0x00000041224e7220 */ /* 0x000fe20000400000 */
[----:B------:R-:W-:Y:S02]  /*7fb0*/  HFMA2 R74, -RZ, RZ, 0, 0 ;  /* 0x00000000ff4a7431 */ /* 0x000fe400000001ff */
[----:B------:R-:W-:Y:S01]  /*7fc0*/  FMUL R2, R2, 3.1415927410125732422 ;  /* 0x40490fdb02027820 */ /* 0x000fe20000400000 */
[----:B0-----:R-:W-:Y:S01]  /*7fd0*/  MOV R4, RZ ;  /* 0x000000ff00047202 */ /* 0x001fe20000000f00 */
[----:B------:R-:W-:Y:S01]  /*7fe0*/  IMAD.MOV.U32 R76, RZ, RZ, R16 ;  /* 0x000000ffff4c7224 */ /* 0x000fe200078e0010 */
[----:B------:R-:W-:Y:S01]  /*7ff0*/  MOV R77, R17 ;  /* 0x00000011004d7202 */ /* 0x000fe20000000f00 */
[----:B------:R-:W-:-:S04]  /*8000*/  FMUL R2, R64, R2 ;  /* 0x0000000240027220 */ /* 0x000fc80000400000 */
[----:B------:R-:W-:-:S07]  /*8010*/  FMUL R79, R64, R2 ;  /* 0x00000002404f7220 */ /* 0x000fce0000400000 */
.L_x_157:
        /* <DEDUP_REMOVED lines=19> */
.L_x_152:
[----:B------:R-:W-:Y:S05]  /*8150*/  BSYNC.RECONVERGENT B6 ;  /* 0x0000000000067941 */ /* 0x000fea0003800200 */
.L_x_151:
        /* <DEDUP_REMOVED lines=46> */
.L_x_154:
[----:B------:R-:W-:Y:S05]  /*8440*/  BSYNC.RECONVERGENT B6 ;  /* 0x0000000000067941 */ /* 0x000fea0003800200 */
.L_x_153:
        /* <DEDUP_REMOVED lines=24> */
[----:B------:R-:W-:Y:S02]  /*85d0*/  FFMA R5, R4, R5, R67 ;  /* 0x0000000504057223 */ /* 0x000fe40000000043 */
[----:B------:R-:W-:Y:S02]  /*85e0*/  MUFU.RCP R67, R41 ;  /* 0x0000002900437308 */ /* 0x000fe40000001000 */
[----:B------:R-:W-:-:S06]  /*85f0*/  FFMA R5, R5, R66, R66 ;  /* 0x0000004205057223 */ /* 0x000fcc0000000042 */
        /* <DEDUP_REMOVED lines=17> */
.L_x_156:
[----:B------:R-:W-:Y:S05]  /*8710*/  BSYNC.RECONVERGENT B6 ;  /* 0x0000000000067941 */ /* 0x000fea0003800200 */
.L_x_155:
[----:B------:R-:W-:Y:S02]  /*8720*/  MOV R5, R77 ;  /* 0x0000004d00057202 */ /* 0x000fe40000000f00 */
[----:B------:R-:W-:-:S05]  /*8730*/  MOV R4, R76 ;  /* 0x0000004c00047202 */ /* 0x000fca0000000f00 */
[----:B------:R0:W2:Y:S01]  /*8740*/  LD.E R5, desc[UR36][R4.64] ;  /* 0x0000002404057980 */ /* 0x0000a2000c101900 */
[----:B------:R-:W-:Y:S01]  /*8750*/  FADD R2, R78, R2 ;  /* 0x000000024e027221 */ /* 0x000fe20000000000 */
[----:B------:R-:W-:Y:S01]  /*8760*/  HFMA2 R69, -RZ, RZ, 1.5048828125, 33.21875 ;  /* 0x3e055027ff457431 */ /* 0x000fe200000001ff */
[----:B------:R-:W-:Y:S02]  /*8770*/  IADD3 R81, PT, PT, R81, 0x1, RZ ;  /* 0x0000000151517810 */ /* 0x000fe40007ffe0ff */
[----:B------:R-:W-:Y:S02]  /*8780*/  IADD3 R76, P1, PT, R76, 0x4, RZ ;  /* 0x000000044c4c7810 */ /* 0x000fe40007f3e0ff */
[C---:B------:R-:W-:Y:S02]  /*8790*/  FSETP.GEU.AND P0, PT, R2.reuse, 1.175494350822287508e-38, PT ;  /* 0x008000000200780b */ /* 0x040fe40003f0e000 */
[----:B------:R-:W-:Y:S01]  /*87a0*/  IADD3.X R77, PT, PT, RZ, R77, RZ, P1, !PT ;  /* 0x0000004dff4d7210 */ /* 0x000fe20000ffe4ff */
        /* <DEDUP_REMOVED lines=14> */
[----:B------:R-:W-:Y:S01]  /*8890*/  FFMA R69, R68, R66, -0.5 ;  /* 0xbf00000044457423 */ /* 0x000fe20000000042 */
[----:B------:R-:W-:Y:S02]  /*88a0*/  FSEL R66, RZ, -23, P0 ;  /* 0xc1b80000ff427808 */ /* 0x000fe40000000000 */
[----:B------:R-:W-:Y:S01]  /*88b0*/  ISETP.GT.U32.AND P0, PT, R4, 0x7f7fffff, PT ;  /* 0x7f7fffff0400780c */ /* 0x000fe20003f04070 */
[C---:B------:R-:W-:Y:S02]  /*88c0*/  FMUL R69, R68.reuse, R69 ;  /* 0x0000004544457220 */ /* 0x040fe40000400000 */
        /* <DEDUP_REMOVED lines=12> */
.L_x_150:
[----:B------:R-:W-:Y:S05]  /*8990*/  BSYNC.RECONVERGENT B5 ;  /* 0x0000000000057941 */ /* 0x000fea0003800200 */
.L_x_149:
[----:B------:R-:W-:-:S13]  /*89a0*/  FSETP.GT.AND P0, PT, R74, R15, PT ;  /* 0x0000000f4a00720b */ /* 0x000fda0003f04000 */
[----:B------:R-:W-:Y:S05]  /*89b0*/  @P0 BRA `(.L_x_158) ;  /* 0x0000000000140947 */ /* 0x000fea0003800000 */
[----:B------:R-:W-:Y:S01]  /*89c0*/  IADD3 R73, PT, PT, R73, 0x1, RZ ;  /* 0x0000000149497810 */ /* 0x000fe20007ffe0ff */
[----:B------:R-:W-:-:S03]  /*89d0*/  DMUL R60, R60, 0.5 ;  /* 0x3fe000003c3c7828 */ /* 0x000fc60000000000 */
[----:B------:R-:W-:-:S13]  /*89e0*/  ISETP.NE.AND P0, PT, R73, 0xa, PT ;  /* 0x0000000a4900780c */ /* 0x000fda0003f05270 */
[----:B------:R-:W-:Y:S05]  /*89f0*/  @P0 BRA `(.L_x_159) ;  /* 0xfffffff4000c0947 */ /* 0x000fea000383ffff */
[----:B------:R-:W-:-:S07]  /*8a00*/  MOV R74, R15 ;  /* 0x0000000f004a7202 */ /* 0x000fce0000000f00 */
.L_x_158:
[----:B------:R-:W-:Y:S05]  /*8a10*/  BSYNC.RECONVERGENT B3 ;  /* 0x0000000000037941 */ /* 0x000fea0003800200 */
.L_x_146:
[C---:B------:R-:W-:Y:S01]  /*8a20*/  FSETP.GEU.AND P0, PT, R3.reuse, RZ, PT ;  /* 0x000000ff0300720b */ /* 0x040fe20003f0e000 */
[----:B------:R-:W-:Y:S01]  /*8a30*/  UMOV UR4, 0xeb1c432d ;  /* 0xeb1c432d00047882 */ /* 0x000fe20000000000 */
[----:B------:R-:W-:Y:S01]  /*8a40*/  UMOV UR5, 0x3f1a36e2 ;  /* 0x3f1a36e200057882 */ /* 0x000fe20000000000 */
[----:B------:R-:W-:Y:S01]  /*8a50*/  BSSY.RECONVERGENT B0, `(.L_x_160) ;  /* 0x0000033000007945 */ /* 0x000fe20003800200 */
[----:B------:R-:W-:Y:S02]  /*8a60*/  FSEL R3, -R3, R3, !P0 ;  /* 0x0000000303037208 */ /* 0x000fe40004000100 */
[----:B------:R-:W-:Y:S02]  /*8a70*/  PLOP3.LUT P0, PT, PT, PT, PT, 0x80, 0x8 ;  /* 0x000000000008781c */ /* 0x000fe40003f0f070 */
[----:B------:R-:W-:Y:S02]  /*8a80*/  MOV R15, R74 ;  /* 0x0000004a000f7202 */ /* 0x000fe40000000f00 */
[----:B------:R-:W2:Y:S02]  /*8a90*/  F2F.F64.F32 R2, R3 ;  /* 0x0000000300027310 */ /* 0x000ea40000201800 */
[----:B--2---:R-:W-:-:S14]  /*8aa0*/  DSETP.GEU.AND P1, PT, R2, UR4, PT ;  /* 0x0000000402007e2a */ /* 0x004fdc000bf2e000 */
[----:B------:R-:W-:Y:S05]  /*8ab0*/  @!P1 BRA `(.L_x_161) ;  /* 0x0000000000b09947 */ /* 0x000fea0003800000 */
[----:B-1----:R-:W-:Y:S01]  /*8ac0*/  FADD R48, R12, R63 ;  /* 0x0000003f0c307221 */ /* 0x002fe20000000000 */
[----:B0-----:R-:W-:Y:S01]  /*8ad0*/  MOV R4, 0x1 ;  /* 0x0000000100047802 */ /* 0x001fe20000000f00 */
[----:B------:R-:W-:Y:S04]  /*8ae0*/  BSSY.RECONVERGENT B1, `(.L_x_162) ;  /* 0x0000019000017945 */ /* 0x000fe80003800200 */
[----:B------:R-:W0:Y:S08]  /*8af0*/  F2F.F64.F32 R48, R48 ;  /* 0x0000003000307310 */ /* 0x000e300000201800 */
[----:B0-----:R-:W0:Y:S02]  /*8b00*/  MUFU.RCP64H R5, R49 ;  /* 0x0000003100057308 */ /* 0x001e240000001800 */
[----:B0-----:R-:W-:-:S08]  /*8b10*/  DFMA R2, -R48, R4, 1 ;  /* 0x3ff000003002742b */ /* 0x001fd00000000104 */
[----:B------:R-:W-:Y:S01]  /*8b20*/  DFMA R24, R2, R2, R2 ;  /* 0x000000020218722b */ /* 0x000fe20000000002 */
[----:B------:R-:W-:-:S07]  /*8b30*/  FADD R2, R12, -R63 ;  /* 0x8000003f0c027221 */ /* 0x000fce0000000000 */
[----:B------:R-:W-:Y:S01]  /*8b40*/  DFMA R24, R4, R24, R4 ;  /* 0x000000180418722b */ /* 0x000fe20000000004 */
[----:B------:R-:W0:Y:S07]  /*8b50*/  F2F.F64.F32 R2, R2 ;  /* 0x0000000200027310 */ /* 0x000e2e0000201800 */
[----:B------:R-:W-:Y:S02]  /*8b60*/  DFMA R4, -R48, R24, 1 ;  /* 0x3ff000003004742b */ /* 0x000fe40000000118 */
[----:B0-----:R-:W-:-:S06]  /*8b70*/  DADD R46, R2, R2 ;  /* 0x00000000022e7229 */ /* 0x001fcc0000000002 */
[----:B------:R-:W-:-:S08]  /*8b80*/  DFMA R4, R24, R4, R24 ;  /* 0x000000041804722b */ /* 0x000fd00000000018 */
[----:B------:R-:W-:Y:S01]  /*8b90*/  DMUL R2, R46, R4 ;  /* 0x000000042e027228 */ /* 0x000fe20000000000 */
[----:B------:R-:W-:-:S07]  /*8ba0*/  FSETP.GEU.AND P2, PT, |R47|, 6.5827683646048100446e-37, PT ;  /* 0x036000002f00780b */ /* 0x000fce0003f4e200 */
[----:B------:R-:W-:-:S08]  /*8bb0*/  DFMA R24, -R48, R2, R46 ;  /* 0x000000023018722b */ /* 0x000fd0000000012e */
[----:B------:R-:W-:-:S10]  /*8bc0*/  DFMA R2, R4, R24, R2 ;  /* 0x000000180402722b */ /* 0x000fd40000000002 */
[----:B------:R-:W-:-:S05]  /*8bd0*/  FFMA R4, RZ, R49, R3 ;  /* 0x00000031ff047223 */ /* 0x000fca0000000003 */
[----:B------:R-:W-:-:S13]  /*8be0*/  FSETP.GT.AND P1, PT, |R4|, 1.469367938527859385e-39, PT ;  /* 0x001000000400780b */ /* 0x000fda0003f24200 */
[----:B------:R-:W-:Y:S05]  /*8bf0*/  @P1 BRA P2, `(.L_x_163) ;  /* 0x00000000001c1947 */ /* 0x000fea0001000000 */
[----:B------:R-:W-:Y:S01]  /*8c00*/  IMAD.MOV.U32 R52, RZ, RZ, R46 ;  /* 0x000000ffff347224 */ /* 0x000fe200078e002e */
[----:B------:R-:W-:Y:S02]  /*8c10*/  MOV R53, R47 ;  /* 0x0000002f00357202 */ /* 0x000fe40000000f00 */
[----:B------:R-:W-:Y:S02]  /*8c20*/  MOV R24, R48 ;  /* 0x0000003000187202 */ /* 0x000fe40000000f00 */
[----:B------:R-:W-:-:S07]  /*8c30*/  MOV R58, 0x8c50 ;  /* 0x00008c50003a7802 */ /* 0x000fce0000000f00 */
[----:B------:R-:W-:Y:S05]  /*8c40*/  CALL.REL.NOINC `($__internal_0_$__cuda_sm20_div_rn_f64_full) ;  /* 0x0000004800cc7944 */ /* 0x000fea0003c00000 */
[----:B------:R-:W-:Y:S02]  /*8c50*/  MOV R2, R24 ;  /* 0x0000001800027202 */ /* 0x000fe40000000f00 */
[----:B------:R-:W-:-:S07]  /*8c60*/  MOV R3, R25 ;  /* 0x0000001900037202 */ /* 0x000fce0000000f00 */
.L_x_163:
[----:B------:R-:W-:Y:S05]  /*8c70*/  BSYNC.RECONVERGENT B1 ;  /* 0x0000000000017941 */ /* 0x000fea0003800200 */
.L_x_162:
[----:B------:R-:W0:Y:S01]  /*8c80*/  F2F.F32.F64 R2, R2 ;  /* 0x0000000200027310 */ /* 0x000e220000301000 */
[C---:B------:R-:W-:Y:S01]  /*8c90*/  FSETP.GEU.AND P1, PT, R62.reuse, RZ, PT ;  /* 0x000000ff3e00720b */ /* 0x040fe20003f2e000 */
[----:B------:R-:W-:Y:S01]  /*8ca0*/  UMOV UR4, 0xeb1c432d ;  /* 0xeb1c432d00047882 */ /* 0x000fe20000000000 */
[----:B------:R-:W-:Y:S02]  /*8cb0*/  UMOV UR5, 0x3f1a36e2 ;  /* 0x3f1a36e200057882 */ /* 0x000fe40000000000 */
[----:B------:R-:W-:-:S06]  /*8cc0*/  FSEL R4, -R62, R62, !P1 ;  /* 0x0000003e3e047208 */ /* 0x000fcc0004800100 */
[----:B------:R-:W1:Y:S01]  /*8cd0*/  F2F.F64.F32 R4, R4 ;  /* 0x0000000400047310 */ /* 0x000e620000201800 */
[----:B0-----:R-:W-:-:S04]  /*8ce0*/  FSETP.GEU.AND P1, PT, R2, RZ, PT ;  /* 0x000000ff0200720b */ /* 0x001fc80003f2e000 */
[----:B------:R-:W-:-:S06]  /*8cf0*/  FSEL R2, -R2, R2, !P1 ;  /* 0x0000000202027208 */ /* 0x000fcc0004800100 */
[----:B------:R-:W0:Y:S01]  /*8d00*/  F2F.F64.F32 R2, R2 ;  /* 0x0000000200027310 */ /* 0x000e220000201800 */
[----:B-1----:R-:W-:-:S06]  /*8d10*/  DSETP.GEU.AND P1, PT, R4, UR4, PT ;  /* 0x0000000404007e2a */ /* 0x002fcc000bf2e000 */
[----:B0-----:R-:W-:-:S14]  /*8d20*/  DSETP.LT.OR P1, PT, R2, UR4, !P1 ;  /* 0x0000000402007e2a */ /* 0x001fdc000cf21400 */
[----:B------:R-:W-:Y:S02]  /*8d30*/  @!P1 PLOP3.LUT P0, PT, PT, PT, PT, 0x8, 0x80 ;  /* 0x000000000080981c */ /* 0x000fe40003f0e170 */
[----:B------:R-:W-:Y:S02]  /*8d40*/  @!P1 MOV R13, R64 ;  /* 0x00000040000d9202 */ /* 0x000fe40000000f00 */
[----:B------:R-:W-:Y:S02]  /*8d50*/  @!P1 MOV R33, R65 ;  /* 0x0000004100219202 */ /* 0x000fe40000000f00 */
[----:B------:R-:W-:Y:S02]  /*8d60*/  @!P1 MOV R12, R63 ;  /* 0x0000003f000c9202 */ /* 0x000fe40000000f00 */
[----:B------:R-:W-:-:S07]  /*8d70*/  @!P1 MOV R30, R44 ;  /* 0x0000002c001e9202 */ /* 0x000fce0000000f00 */
.L_x_161:
[----:B------:R-:W-:Y:S05]  /*8d80*/  BSYNC.RECONVERGENT B0 ;  /* 0x0000000000007941 */ /* 0x000fea0003800200 */
.L_x_160:
[----:B------:R-:W-:-:S07]  /*8d90*/  SEL R44, RZ, 0x1, !P0 ;  /* 0x00000001ff2c7807 */ /* 0x000fce0004000000 */
.L_x_70:
[----:B------:R-:W-:Y:S05]  /*8da0*/  BSYNC.RECONVERGENT B4 ;  /* 0x0000000000047941 */ /* 0x000fea0003800200 */
.L_x_69:
[----:B------:R-:W-:Y:S01]  /*8db0*/  LOP3.LUT P0, RZ, R45, 0xff, RZ, 0xc0, !PT ;  /* 0x000000ff2dff7812 */ /* 0x000fe2000780c0ff */
[----:B------:R-:W-:Y:S01]  /*8dc0*/  BSSY.RECONVERGENT B4, `(.L_x_164) ;  /* 0x0000438000047945 */ /* 0x000fe20003800200 */
[----:B------:R-:W-:-:S11]  /*8dd0*/  HFMA2 R45, -RZ, RZ, 0, 5.9604644775390625e-08 ;  /* 0x00000001ff2d7431 */ /* 0x000fd600000001ff */
[----:B------:R-:W-:Y:S05]  /*8de0*/  @P0 BRA `(.L_x_165) ;  /* 0x0000004000d40947 */ /* 0x000fea0003800000 */
[----:B------:R-:W-:Y:S01]  /*8df0*/  ISETP.NE.AND P0, PT, R32, RZ, PT ;  /* 0x000000ff2000720c */ /* 0x000fe20003f05270 */
[----:B------:R-:W-:Y:S01]  /*8e00*/  BSSY.RECONVERGENT B3, `(.L_x_166) ;  /* 0x00002fa000037945 */ /* 0x000fe20003800200 */
[----:B------:R-:W-:Y:S02]  /*8e10*/  MOV R45, RZ ;  /* 0x000000ff002d7202 */ /* 0x000fe40000000f00 */
[----:B------:R-:W-:Y:S02]  /*8e20*/  CS2R R48, SRZ ;  /* 0x0000000000307805 */ /* 0x000fe4000001ff00 */
[----:B------:R-:W-:Y:S02]  /*8e30*/  CS2R R50, SRZ ;  /* 0x0000000000327805 */ /* 0x000fe4000001ff00 */
[----:B------:R-:W-:Y:S02]  /*8e40*/  CS2R R46, SRZ ;  /* 0x00000000002e7805 */ /* 0x000fe4000001ff00 */
[----:B------:R-:W-:-:S03]  /*8e50*/  MOV R52, RZ ;  /* 0x000000ff00347202 */ /* 0x000fc60000000f00 */
[----:B------:R-:W-:Y:S05]  /*8e60*/  @!P0 BRA `(.L_x_167) ;  /* 0x0000002c00cc8947 */ /* 0x000fea0003800000 */
[----:B------:R2:W3:Y:S01]  /*8e70*/  F2F.F64.F32 R24, R27 ;  /* 0x0000001b00187310 */ /* 0x0004e20000201800 */
[----:B------:R-:W-:Y:S01]  /*8e80*/  FMUL R53, R35, R14 ;  /* 0x0000000e23357220 */ /* 0x000fe20000400000 */
[C---:B------:R-:W-:Y:S01]  /*8e90*/  FMUL R54, R22.reuse, R22 ;  /* 0x0000001616367220 */ /* 0x040fe20000400000 */
[----:B------:R-:W-:Y:S01]  /*8ea0*/  HFMA2 R45, -RZ, RZ, 0, 0 ;  /* 0x00000000ff2d7431 */ /* 0x000fe200000001ff */
[----:B------:R-:W-:Y:S01]  /*8eb0*/  MOV R55, RZ ;  /* 0x000000ff00377202 */ /* 0x000fe20000000f00 */
[----:B------:R-:W-:Y:S01]  /*8ec0*/  FMUL R56, R53, 3.1415927410125732422 ;  /* 0x40490fdb35387820 */ /* 0x000fe20000400000 */
[----:B------:R-:W-:Y:S01]  /*8ed0*/  MOV R3, RZ ;  /* 0x000000ff00037202 */ /* 0x000fe20000000f00 */
[C---:B------:R-:W-:Y:S02]  /*8ee0*/  FMUL R57, R22.reuse, R54 ;  /* 0x0000003616397220 */ /* 0x040fe40000400000 */
[----:B--2---:R-:W-:-:S07]  /*8ef0*/  FMUL R58, R22, R56 ;  /* 0x00000038163a7220 */ /* 0x004fce0000400000 */
.L_x_232:
[----:B------:R-:W2:Y:S01]  /*8f00*/  LDCU UR4, c[0x0][0x38c] ;  /* 0x00007180ff0477ac */ /* 0x000ea20008000800 */
[----:B0-----:R-:W0:Y:S01]  /*8f10*/  MUFU.RCP R5, R22 ;  /* 0x0000001600057308 */ /* 0x001e220000001000 */
[----:B------:R-:W-:Y:S01]  /*8f20*/  BSSY.RECONVERGENT B5, `(.L_x_168) ;  /* 0x0000011000057945 */ /* 0x000fe20003800200 */
[----:B------:R-:W4:Y:S01]  /*8f30*/  LDCU UR5, c[0x0][0x398] ;  /* 0x00007300ff0577ac */ /* 0x000f220008000800 */
[----:B--2---:R-:W-:-:S04]  /*8f40*/  FFMA R3, R3, UR4, R37 ;  /* 0x0000000403037c23 */ /* 0x004fc80008000025 */
[----:B------:R-:W-:-:S04]  /*8f50*/  FFMA R2, R20, -0.5, R3 ;  /* 0xbf00000014027823 */ /* 0x000fc80000000003 */
[----:B------:R-:W-:Y:S01]  /*8f60*/  FADD R73, -R27, R2 ;  /* 0x000000021b497221 */ /* 0x000fe20000000100 */
[----:B0-----:R-:W-:-:S03]  /*8f70*/  FFMA R2, -R22, R5, 1 ;  /* 0x3f80000016027423 */ /* 0x001fc60000000105 */
[----:B----4-:R-:W-:Y:S01]  /*8f80*/  FMUL R4, R73, UR5 ;  /* 0x0000000549047c20 */ /* 0x010fe20008400000 */
        /* <DEDUP_REMOVED lines=8> */
[----:B-1-3--:R-:W-:Y:S05]  /*9010*/  CALL.REL.NOINC `($__internal_1_$__cuda_sm3x_div_rn_noftz_f32_slowpath) ;  /* 0x0000004c00607944 */ /* 0x00afea0003c00000 */
[----:B------:R-:W-:-:S07]  /*9020*/  MOV R61, R67 ;  /* 0x00000043003d7202 */ /* 0x000fce0000000f00 */
.L_x_169:
[----:B------:R-:W-:Y:S05]  /*9030*/  BSYNC.RECONVERGENT B5 ;  /* 0x0000000000057941 */ /* 0x000fea0003800200 */
.L_x_168:
        /* <DEDUP_REMOVED lines=30> */
[----:B------:R-:W4:Y:S01]  /*9220*/  @P4 MUFU.EX2 R4, R62 ;  /* 0x0000003e00044308 */ /* 0x000f220000000800 */
[----:B0-----:R-:W-:Y:S01]  /*9230*/  FMUL R64, R74, UR4 ;  /* 0x000000044a407c20 */ /* 0x001fe20008400000 */
[----:B--2---:R-:W-:Y:S01]  /*9240*/  FFMA R5, -R22, R60, 1 ;  /* 0x3f80000016057423 */ /* 0x004fe2000000013c */
[----:B------:R-:W-:-:S03]  /*9250*/  MOV R59, R62 ;  /* 0x0000003e003b7202 */ /* 0x000fc60000000f00 */
[----:B------:R-:W-:Y:S02]  /*9260*/  FFMA R2, R60, R5, R60 ;  /* 0x000000053c027223 */ /* 0x000fe4000000003c */
[----:B------:R-:W0:Y:S02]  /*9270*/  FCHK P0, R64, R22 ;  /* 0x0000001640007302 */ /* 0x000e240000000000 */
[----:B------:R-:W-:-:S04]  /*9280*/  FFMA R5, R2, R64, RZ ;  /* 0x0000004002057223 */ /* 0x000fc800000000ff */
[----:B------:R-:W-:Y:S01]  /*9290*/  FFMA R60, -R22, R5, R64 ;  /* 0x00000005163c7223 */ /* 0x000fe20000000140 */
[----:B----4-:R-:W-:-:S03]  /*92a0*/  @P4 FADD R4, -R4, 1 ;  /* 0x3f80000004044421 */ /* 0x010fc60000000100 */
[----:B-1----:R-:W-:Y:S02]  /*92b0*/  FFMA R63, R2, R60, R5 ;  /* 0x0000003c023f7223 */ /* 0x002fe40000000005 */
[----:B------:R-:W-:Y:S01]  /*92c0*/  @P4 LOP3.LUT R59, R4, 0x80000000, R61, 0xb8, !PT ;  /* 0x80000000043b4812 */ /* 0x000fe200078eb83d */
[----:B0-----:R-:W-:Y:S06]  /*92d0*/  @!P0 BRA `(.L_x_171) ;  /* 0x0000000000148947 */ /* 0x001fec0003800000 */
[----:B------:R-:W-:Y:S02]  /*92e0*/  MOV R4, R64 ;  /* 0x0000004000047202 */ /* 0x000fe40000000f00 */
[----:B------:R-:W-:Y:S02]  /*92f0*/  MOV R5, R22 ;  /* 0x0000001600057202 */ /* 0x000fe40000000f00 */
[----:B------:R-:W-:-:S07]  /*9300*/  MOV R66, 0x9320 ;  /* 0x0000932000427802 */ /* 0x000fce0000000f00 */
[----:B---3--:R-:W-:Y:S05]  /*9310*/  CALL.REL.NOINC `($__internal_1_$__cuda_sm3x_div_rn_noftz_f32_slowpath) ;  /* 0x0000004800a07944 */ /* 0x008fea0003c00000 */
[----:B------:R-:W-:-:S07]  /*9320*/  MOV R63, R67 ;  /* 0x00000043003f7202 */ /* 0x000fce0000000f00 */
.L_x_171:
[----:B------:R-:W-:Y:S05]  /*9330*/  BSYNC.RECONVERGENT B5 ;  /* 0x0000000000057941 */ /* 0x000fea0003800200 */
.L_x_170:
        /* <DEDUP_REMOVED lines=41> */
[----:B------:R-:W-:Y:S01]  /*95d0*/  MOV R4, R60 ;  /* 0x0000003c00047202 */ /* 0x000fe20000000f00 */
[----:B------:R-:W-:Y:S01]  /*95e0*/  IMAD.MOV.U32 R5, RZ, RZ, R41 ;  /* 0x000000ffff057224 */ /* 0x000fe200078e0029 */
[----:B------:R-:W-:-:S07]  /*95f0*/  MOV R66, 0x9610 ;  /* 0x0000961000427802 */ /* 0x000fce0000000f00 */
[----:B---3--:R-:W-:Y:S05]  /*9600*/  CALL.REL.NOINC `($__internal_1_$__cuda_sm3x_div_rn_noftz_f32_slowpath) ;  /* 0x0000004400e47944 */ /* 0x008fea0003c00000 */
[----:B------:R-:W-:-:S07]  /*9610*/  MOV R59, R67 ;  /* 0x00000043003b7202 */ /* 0x000fce0000000f00 */
.L_x_173:
[----:B------:R-:W-:Y:S05]  /*9620*/  BSYNC.RECONVERGENT B5 ;  /* 0x0000000000057941 */ /* 0x000fea0003800200 */
.L_x_172:
[----:B------:R-:W0:Y:S01]  /*9630*/  MUFU.RCP R2, R54 ;  /* 0x0000003600027308 */ /* 0x000e220000001000 */
[----:B------:R-:W-:Y:S01]  /*9640*/  FMUL R4, R73, R73 ;  /* 0x0000004949047220 */ /* 0x000fe20000400000 */
[----:B------:R-:W-:Y:S01]  /*9650*/  BSSY.RECONVERGENT B5, `(.L_x_174) ;  /* 0x000000f000057945 */ /* 0x000fe20003800200 */
[----:B------:R-:W-:Y:S02]  /*9660*/  FFMA R59, R35, R36, R59 ;  /* 0x00000024233b7223 */ /* 0x000fe4000000003b */
[----:B------:R-:W-:-:S04]  /*9670*/  FMUL R4, R38, R4 ;  /* 0x0000000426047220 */ /* 0x000fc80000400000 */
        /* <DEDUP_REMOVED lines=9> */
[----:B------:R-:W-:-:S07]  /*9710*/  MOV R66, 0x9730 ;  /* 0x0000973000427802 */ /* 0x000fce0000000f00 */
[----:B---3--:R-:W-:Y:S05]  /*9720*/  CALL.REL.NOINC `($__internal_1_$__cuda_sm3x_div_rn_noftz_f32_slowpath) ;  /* 0x00000044009c7944 */ /* 0x008fea0003c00000 */
[----:B------:R-:W-:-:S07]  /*9730*/  MOV R2, R67 ;  /* 0x0000004300027202 */ /* 0x000fce0000000f00 */
.L_x_175:
[----:B------:R-:W-:Y:S05]  /*9740*/  BSYNC.RECONVERGENT B5 ;  /* 0x0000000000057941 */ /* 0x000fea0003800200 */
.L_x_174:
        /* <DEDUP_REMOVED lines=24> */
[----:B---3--:R-:W-:Y:S05]  /*98d0*/  CALL.REL.NOINC `($__internal_1_$__cuda_sm3x_div_rn_noftz_f32_slowpath) ;  /* 0x0000004400307944 */ /* 0x008fea0003c00000 */
[----:B------:R-:W-:-:S07]  /*98e0*/  MOV R2, R67 ;  /* 0x0000004300027202 */ /* 0x000fce0000000f00 */
.L_x_177:
[----:B------:R-:W-:Y:S05]  /*98f0*/  BSYNC.RECONVERGENT B5 ;  /* 0x0000000000057941 */ /* 0x000fea0003800200 */
.L_x_176:
[----:B------:R-:W-:Y:S01]  /*9900*/  HFMA2 R4, -RZ, RZ, 0.96630859375, -0.0022525787353515625 ;  /* 0x3bbb989dff047431 */ /* 0x000fe200000001ff */
[----:B------:R-:W0:Y:S01]  /*9910*/  @P4 MUFU.EX2 R65, R62 ;  /* 0x0000003e00414308 */ /* 0x000e220000000800 */
[----:B------:R-:W-:Y:S01]  /*9920*/  MOV R5, 0x437c0000 ;  /* 0x437c000000057802 */ /* 0x000fe20000000f00 */
[----:B------:R-:W-:Y:S06]  /*9930*/  BSSY.RECONVERGENT B5, `(.L_x_178) ;  /* 0x0000020000057945 */ /* 0x000fec0003800200 */
[----:B------:R-:W1:Y:S01]  /*9940*/  @P5 MUFU.EX2 R66, R64 ;  /* 0x0000004000425308 */ /* 0x000e620000000800 */
[----:B------:R-:W-:-:S04]  /*9950*/  FFMA.SAT R4, R2, R4, 0.5 ;  /* 0x3f00000002047423 */ /* 0x000fc80000002004 */
[----:B------:R-:W-:-:S03]  /*9960*/  FFMA.RM R4, R4, R5, 12582913 ;  /* 0x4b40000104047423 */ /* 0x000fc60000004005 */
[----:B------:R-:W2:Y:S01]  /*9970*/  MUFU.RCP R67, R43 ;  /* 0x0000002b00437308 */ /* 0x000ea20000001000 */
[C---:B------:R-:W-:Y:S01]  /*9980*/  FADD R5, R4.reuse, -12583039 ;  /* 0xcb40007f04057421 */ /* 0x040fe20000000000 */
[----:B0-----:R-:W-:Y:S01]  /*9990*/  @P4 FADD R65, -R65, 1 ;  /* 0x3f80000041414421 */ /* 0x001fe20000000100 */
[----:B------:R-:W-:Y:S02]  /*99a0*/  SHF.L.U32 R4, R4, 0x17, RZ ;  /* 0x0000001704047819 */ /* 0x000fe400000006ff */
[----:B------:R-:W-:Y:S02]  /*99b0*/  FFMA R5, R2, 1.4426950216293334961, -R5 ;  /* 0x3fb8aa3b02057823 */ /* 0x000fe40000000805 */
[----:B------:R-:W-:Y:S01]  /*99c0*/  @P4 LOP3.LUT R62, R65, 0x80000000, R61, 0xb8, !PT ;  /* 0x80000000413e4812 */ /* 0x000fe200078eb83d */
[----:B------:R-:W-:Y:S01]  /*99d0*/  FMUL R61, R35, 3.1415927410125732422 ;  /* 0x40490fdb233d7820 */ /* 0x000fe20000400000 */
[----:B-1----:R-:W-:Y:S01]  /*99e0*/  @P5 FADD R66, -R66, 1 ;  /* 0x3f80000042425421 */ /* 0x002fe20000000100 */
[----:B------:R-:W-:-:S02]  /*99f0*/  FFMA R5, R2, 1.925963033500011079e-08, R5 ;  /* 0x32a5706002057823 */ /* 0x000fc40000000005 */
[----:B------:R-:W-:Y:S02]  /*9a00*/  FMUL R61, R61, R54 ;  /* 0x000000363d3d7220 */ /* 0x000fe40000400000 */
[----:B------:R-:W-:Y:S02]  /*9a10*/  @P5 LOP3.LUT R64, R66, 0x80000000, R63, 0xb8, !PT ;  /* 0x8000000042405812 */ /* 0x000fe400078eb83f */
[----:B------:R-:W0:Y:S01]  /*9a20*/  MUFU.EX2 R5, R5 ;  /* 0x0000000500057308 */ /* 0x000e220000000800 */
[----:B--2---:R-:W-:Y:S02]  /*9a30*/  FFMA R2, -R43, R67, 1 ;  /* 0x3f8000002b027423 */ /* 0x004fe40000000143 */
[----:B------:R-:W-:Y:S02]  /*9a40*/  FADD R65, R64, -R62 ;  /* 0x8000003e40417221 */ /* 0x000fe40000000000 */
[----:B------:R-:W-:Y:S02]  /*9a50*/  FFMA R2, R67, R2, R67 ;  /* 0x0000000243027223 */ /* 0x000fe40000000043 */
[----:B------:R-:W-:-:S04]  /*9a60*/  FMUL R63, R65, R61 ;  /* 0x0000003d413f7220 */ /* 0x000fc80000400000 */
[----:B------:R-:W1:Y:S01]  /*9a70*/  FCHK P0, R63, R43 ;  /* 0x0000002b3f007302 */ /* 0x000e620000000000 */
[----:B------:R-:W-:-:S04]  /*9a80*/  FFMA R61, R2, R63, RZ ;  /* 0x0000003f023d7223 */ /* 0x000fc800000000ff */
[----:B------:R-:W-:Y:S01]  /*9a90*/  FFMA R62, -R43, R61, R63 ;  /* 0x0000003d2b3e7223 */ /* 0x000fe2000000013f */
[----:B0-----:R-:W-:-:S03]  /*9aa0*/  FMUL R4, R4, R5 ;  /* 0x0000000504047220 */ /* 0x001fc60000400000 */
[----:B------:R-:W-:Y:S01]  /*9ab0*/  FFMA R61, R2, R62, R61 ;  /* 0x0000003e023d7223 */ /* 0x000fe2000000003d */
[----:B------:R-:W-:Y:S01]  /*9ac0*/  FMUL R62, R4, 1.7724539041519165039 ;  /* 0x3fe2dfc5043e7820 */ /* 0x000fe20000400000 */
[----:B-1----:R-:W-:Y:S06]  /*9ad0*/  @!P0 BRA `(.L_x_179) ;  /* 0x0000000000148947 */ /* 0x002fec0003800000 */
[----:B------:R-:W-:Y:S02]  /*9ae0*/  MOV R4, R63 ;  /* 0x0000003f00047202 */ /* 0x000fe40000000f00 */
[----:B------:R-:W-:Y:S02]  /*9af0*/  MOV R5, R43 ;  /* 0x0000002b00057202 */ /* 0x000fe40000000f00 */
[----:B------:R-:W-:-:S07]  /*9b00*/  MOV R66, 0x9b20 ;  /* 0x00009b2000427802 */ /* 0x000fce0000000f00 */
[----:B---3--:R-:W-:Y:S05]  /*9b10*/  CALL.REL.NOINC `($__internal_1_$__cuda_sm3x_div_rn_noftz_f32_slowpath) ;  /* 0x0000004000a07944 */ /* 0x008fea0003c00000 */
[----:B------:R-:W-:-:S07]  /*9b20*/  MOV R61, R67 ;  /* 0x00000043003d7202 */ /* 0x000fce0000000f00 */
.L_x_179:
[----:B------:R-:W-:Y:S05]  /*9b30*/  BSYNC.RECONVERGENT B5 ;  /* 0x0000000000057941 */ /* 0x000fea0003800200 */
.L_x_178:
        /* <DEDUP_REMOVED lines=13> */
[----:B---3--:R-:W-:Y:S05]  /*9c10*/  CALL.REL.NOINC `($__internal_1_$__cuda_sm3x_div_rn_noftz_f32_slowpath) ;  /* 0x0000004000607944 */ /* 0x008fea0003c00000 */
[----:B------:R-:W-:-:S07]  /*9c20*/  MOV R2, R67 ;  /* 0x0000004300027202 */ /* 0x000fce0000000f00 */
.L_x_181:
[----:B------:R-:W-:Y:S05]  /*9c30*/  BSYNC.RECONVERGENT B5 ;  /* 0x0000000000057941 */ /* 0x000fea0003800200 */
.L_x_180:
        /* <DEDUP_REMOVED lines=15> */
.L_x_183:
[----:B------:R-:W-:Y:S05]  /*9d30*/  BSYNC.RECONVERGENT B5 ;  /* 0x0000000000057941 */ /* 0x000fea0003800200 */
.L_x_182:
[----:B------:R-:W0:Y:S01]  /*9d40*/  MUFU.RCP R4, R43 ;  /* 0x0000002b00047308 */ /* 0x000e220000001000 */
[----:B------:R-:W-:Y:S01]  /*9d50*/  FADD R2, -R5, R2 ;  /* 0x0000000205027221 */ /* 0x000fe20000000100 */
[----:B------:R-:W-:Y:S01]  /*9d60*/  FMUL R73, R56, R54 ;  /* 0x0000003638497220 */ /* 0x000fe20000400000 */
[----:B------:R-:W-:Y:S03]  /*9d70*/  BSSY.RECONVERGENT B5, `(.L_x_184) ;  /* 0x000000e000057945 */ /* 0x000fe60003800200 */
        /* <DEDUP_REMOVED lines=11> */
[----:B---3--:R-:W-:Y:S05]  /*9e30*/  CALL.REL.NOINC `($__internal_1_$__cuda_sm3x_div_rn_noftz_f32_slowpath) ;  /* 0x0000003c00d87944 */ /* 0x008fea0003c00000 */
[----:B------:R-:W-:-:S07]  /*9e40*/  MOV R63, R67 ;  /* 0x00000043003f7202 */ /* 0x000fce0000000f00 */
.L_x_185:
[----:B------:R-:W-:Y:S05]  /*9e50*/  BSYNC.RECONVERGENT B5 ;  /* 0x0000000000057941 */ /* 0x000fea0003800200 */
.L_x_184:
[----:B------:R-:W0:Y:S01]  /*9e60*/  MUFU.RCP R2, R38 ;  /* 0x0000002600027308 */ /* 0x000e220000001000 */
[----:B------:R-:W-:Y:S01]  /*9e70*/  FMUL R65, R58, R65 ;  /* 0x000000413a417220 */ /* 0x000fe20000400000 */
[----:B------:R-:W-:Y:S06]  /*9e80*/  BSSY.RECONVERGENT B5, `(.L_x_186) ;  /* 0x000000d000057945 */ /* 0x000fec0003800200 */
        /* <DEDUP_REMOVED lines=12> */
.L_x_187:
[----:B------:R-:W-:Y:S05]  /*9f50*/  BSYNC.RECONVERGENT B5 ;  /* 0x0000000000057941 */ /* 0x000fea0003800200 */
.L_x_186:
[----:B------:R-:W0:Y:S01]  /*9f60*/  F2F.F64.F32 R2, R3 ;  /* 0x0000000300027310 */ /* 0x000e220000201800 */
[----:B------:R-:W-:Y:S01]  /*9f70*/  BSSY.RECONVERGENT B5, `(.L_x_188) ;  /* 0x000001b000057945 */ /* 0x000fe20003800200 */
[----:B------:R-:W-:-:S06]  /*9f80*/  FADD R63, R64, R63 ;  /* 0x0000003f403f7221 */ /* 0x000fcc0000000000 */
[----:B------:R-:W1:Y:S01]  /*9f90*/  MUFU.RCP R66, R54 ;  /* 0x0000003600427308 */ /* 0x000e620000001000 */
[--C-:B0-----:R-:W-:Y:S02]  /*9fa0*/  DFMA R4, R8, 0.5, R2.reuse ;  /* 0x3fe000000804782b */ /* 0x101fe40000000002 */
[----:B------:R-:W-:-:S06]  /*9fb0*/  DFMA R2, R10, 0.5, R2 ;  /* 0x3fe000000a02782b */ /* 0x000fcc0000000002 */
[C---:B---3--:R-:W-:Y:S02]  /*9fc0*/  DADD R4, -R24.reuse, R4 ;  /* 0x0000000018047229 */ /* 0x048fe40000000104 */
[----:B------:R-:W-:-:S04]  /*9fd0*/  DADD R2, -R24, R2 ;  /* 0x0000000018027229 */ /* 0x000fc80000000102 */
[----:B------:R1:W0:Y:S08]  /*9fe0*/  F2F.F32.F64 R74, R4 ;  /* 0x00000004004a7310 */ /* 0x0002300000301000 */
[----:B------:R0:W2:Y:S01]  /*9ff0*/  F2F.F32.F64 R65, R2 ;  /* 0x0000000200417310 */ /* 0x0000a20000301000 */
[----:B-1----:R-:W-:Y:S01]  /*a000*/  FFMA R4, -R54, R66, 1 ;  /* 0x3f80000036047423 */ /* 0x002fe20000000142 */
[----:B0-----:R-:W-:-:S03]  /*a010*/  FMUL R3, R74, R74 ;  /* 0x0000004a4a037220 */ /* 0x001fc60000400000 */
[----:B------:R-:W-:Y:S01]  /*a020*/  FFMA R2, R66, R4, R66 ;  /* 0x0000000442027223 */ /* 0x000fe20000000042 */
[----:B------:R-:W-:Y:S01]  /*a030*/  FMUL R66, R38, R3 ;  /* 0x0000000326427220 */ /* 0x000fe20000400000 */
[C---:B--2---:R-:W-:Y:S01]  /*a040*/  FMUL R75, R65.reuse, R65 ;  /* 0x00000041414b7220 */ /* 0x044fe20000400000 */
        /* <DEDUP_REMOVED lines=13> */
.L_x_189:
[----:B------:R-:W-:Y:S05]  /*a120*/  BSYNC.RECONVERGENT B5 ;  /* 0x0000000000057941 */ /* 0x000fea0003800200 */
.L_x_188:
        /* <DEDUP_REMOVED lines=26> */
.L_x_191:
[----:B------:R-:W-:Y:S05]  /*a2d0*/  BSYNC.RECONVERGENT B5 ;  /* 0x0000000000057941 */ /* 0x000fea0003800200 */
.L_x_190:
        /* <DEDUP_REMOVED lines=16> */
.L_x_193:
[----:B------:R-:W-:Y:S05]  /*a3e0*/  BSYNC.RECONVERGENT B5 ;  /* 0x0000000000057941 */ /* 0x000fea0003800200 */
.L_x_192:
        /* <DEDUP_REMOVED lines=26> */
.L_x_195:
[----:B------:R-:W-:Y:S05]  /*a590*/  BSYNC.RECONVERGENT B5 ;  /* 0x0000000000057941 */ /* 0x000fea0003800200 */
.L_x_194:
        /* <DEDUP_REMOVED lines=17> */
.L_x_197:
[----:B------:R-:W-:Y:S05]  /*a6b0*/  BSYNC.RECONVERGENT B5 ;  /* 0x0000000000057941 */ /* 0x000fea0003800200 */
.L_x_196:
        /* <DEDUP_REMOVED lines=15> */
.L_x_199:
[----:B------:R-:W-:Y:S05]  /*a7b0*/  BSYNC.RECONVERGENT B5 ;  /* 0x0000000000057941 */ /* 0x000fea0003800200 */
.L_x_198:
        /* <DEDUP_REMOVED lines=17> */
.L_x_201:
[----:B------:R-:W-:Y:S05]  /*a8d0*/  BSYNC.RECONVERGENT B5 ;  /* 0x0000000000057941 */ /* 0x000fea0003800200 */
.L_x_200:
        /* <DEDUP_REMOVED lines=16> */
.L_x_203:
[----:B------:R-:W-:Y:S05]  /*a9e0*/  BSYNC.RECONVERGENT B5 ;  /* 0x0000000000057941 */ /* 0x000fea0003800200 */
.L_x_202:
        /* <DEDUP_REMOVED lines=16> */
.L_x_205:
[----:B------:R-:W-:Y:S05]  /*aaf0*/  BSYNC.RECONVERGENT B5 ;  /* 0x0000000000057941 */ /* 0x000fea0003800200 */
.L_x_204:
        /* <DEDUP_REMOVED lines=16> */
.L_x_207:
[----:B------:R-:W-:Y:S05]  /*ac00*/  BSYNC.RECONVERGENT B5 ;  /* 0x0000000000057941 */ /* 0x000fea0003800200 */
.L_x_206:
        /* <DEDUP_REMOVED lines=20> */
.L_x_209:
[----:B------:R-:W-:Y:S05]  /*ad50*/  BSYNC.RECONVERGENT B5 ;  /* 0x0000000000057941 */ /* 0x000fea0003800200 */
.L_x_208:
        /* <DEDUP_REMOVED lines=44> */
.L_x_211:
[----:B------:R-:W-:Y:S05]  /*b020*/  BSYNC.RECONVERGENT B5 ;  /* 0x0000000000057941 */ /* 0x000fea0003800200 */
.L_x_210:
[----:B------:R-:W-:Y:S02]  /*b030*/  HFMA2 R5, -RZ, RZ, 0.61474609375, 16.90625 ;  /* 0x38eb4c3aff057431 */ /* 0x000fe400000001ff */
[C---:B------:R-:W-:Y:S01]  /*b040*/  FMUL R4, R2.reuse, R2 ;  /* 0x0000000202047220 */ /* 0x040fe20000400000 */
[----:B------:R-:W-:Y:S01]  /*b050*/  HFMA2 R66, -RZ, RZ, 1.0087890625, -0.000686168670654296875 ;  /* 0x3c09919fff427431 */ /* 0x000fe200000001ff */
[C---:B------:R-:W-:Y:S01]  /*b060*/  FSETP.GE.AND P1, PT, |R2|.reuse, 1.0029599666595458984, PT ;  /* 0x3f8060fe0200780b */ /* 0x040fe20003f26200 */
[----:B------:R-:W-:Y:S01]  /*b070*/  IMAD.MOV.U32 R67, RZ, RZ, 0x3d24d99a ;  /* 0x3d24d99aff437424 */ /* 0x000fe200078e00ff */
[----:B------:R-:W-:Y:S01]  /*b080*/  MOV R65, 0x3aae005b ;  /* 0x3aae005b00417802 */ /* 0x000fe20000000f00 */
[----:B------:R-:W-:Y:S01]  /*b090*/  HFMA2 R69, -RZ, RZ, 1.8525390625, -0.310791015625 ;  /* 0x3f69b4f9ff457431 */ /* 0x000fe200000001ff */
[----:B------:R-:W-:Y:S01]  /*b0a0*/  FSEL R4, |R2|, R4, P1 ;  /* 0x0000000402047208 */ /* 0x000fe20000800200 */
[----:B------:R-:W-:Y:S01]  /*b0b0*/  BSSY.RECONVERGENT B5, `(.L_x_212) ;  /* 0x0000023000057945 */ /* 0x000fe20003800200 */
[----:B------:R-:W-:-:S02]  /*b0c0*/  FSEL R65, -R65, -0.00082130916416645050049, P1 ;  /* 0xba574d2041417808 */ /* 0x000fc40000800100 */
[----:B------:R-:W-:Y:S02]  /*b0d0*/  FSEL R5, R5, 8.4834944573231041431e-05, P1 ;  /* 0x38b1e96a05057808 */ /* 0x000fe40000800000 */
[----:B------:R-:W-:Y:S02]  /*b0e0*/  FSEL R66, R66, 0.0052134888246655464172, P1 ;  /* 0x3baad5ea42427808 */ /* 0x000fe40000800000 */
[----:B------:R-:W-:Y:S01]  /*b0f0*/  MOV R68, 0x3e235519 ;  /* 0x3e23551900447802 */ /* 0x000fe20000000f00 */
[----:B------:R-:W-:Y:S01]  /*b100*/  FFMA R5, R4, R5, R65 ;  /* 0x0000000504057223 */ /* 0x000fe20000000041 */
[----:B------:R-:W-:Y:S01]  /*b110*/  FSEL R65, -R67, -0.026868773624300956726, P1 ;  /* 0xbcdc1be743417808 */ /* 0x000fe20000800100 */
[----:B------:R-:W-:Y:S01]  /*b120*/  FMUL R67, R22, R62 ;  /* 0x0000003e16437220 */ /* 0x000fe20000400000 */
[----:B------:R-:W-:Y:S01]  /*b130*/  FSEL R62, R69, -0.37612664699554443359, P1 ;  /* 0xbec093ac453e7808 */ /* 0x000fe20000800000 */
[----:B------:R-:W-:Y:S01]  /*b140*/  FFMA R5, R4, R5, R66 ;  /* 0x0000000504057223 */ /* 0x000fe20000000042 */
[----:B------:R-:W-:Y:S01]  /*b150*/  FSEL R66, R68, 0.11284004896879196167, P1 ;  /* 0x3de718af44427808 */ /* 0x000fe20000800000 */
[----:B------:R-:W-:Y:S02]  /*b160*/  FCHK P0, R0, R67 ;  /* 0x0000004300007302 */ /* 0x000fe40000000000 */
[----:B------:R-:W-:Y:S01]  /*b170*/  FFMA R5, R4, R5, R65 ;  /* 0x0000000504057223 */ /* 0x000fe20000000041 */
[----:B------:R-:W-:-:S03]  /*b180*/  MOV R65, 0x3f210a14 ;  /* 0x3f210a1400417802 */ /* 0x000fc60000000f00 */
[C---:B------:R-:W-:Y:S01]  /*b190*/  FFMA R5, R4.reuse, R5, R66 ;  /* 0x0000000504057223 */ /* 0x040fe20000000042 */
[----:B------:R-:W-:Y:S01]  /*b1a0*/  FSEL R65, R65, 0.12837915122509002686, P1 ;  /* 0x3e0375d341417808 */ /* 0x000fe20000800000 */
[----:B------:R-:W0:Y:S02]  /*b1b0*/  MUFU.RCP R66, R67 ;  /* 0x0000004300427308 */ /* 0x000e240000001000 */
[C---:B------:R-:W-:Y:S01]  /*b1c0*/  FFMA R5, R4.reuse, R5, R62 ;  /* 0x0000000504057223 */ /* 0x040fe2000000003e */
[----:B------:R-:W-:-:S03]  /*b1d0*/  FSEL R62, -R4, R2, P1 ;  /* 0x00000002043e7208 */ /* 0x000fc60000800100 */
[----:B------:R-:W-:-:S04]  /*b1e0*/  FFMA R5, R4, R5, R65 ;  /* 0x0000000504057223 */ /* 0x000fc80000000041 */
[----:B------:R-:W-:-:S04]  /*b1f0*/  FFMA R62, R5, R62, R62 ;  /* 0x0000003e053e7223 */ /* 0x000fc8000000003e */
[----:B------:R-:W1:Y:S01]  /*b200*/  @P1 MUFU.EX2 R4, R62 ;  /* 0x0000003e00041308 */ /* 0x000e620000000800 */
[----:B0-----:R-:W-:-:S04]  /*b210*/  FFMA R5, -R67, R66, 1 ;  /* 0x3f80000043057423 */ /* 0x001fc80000000142 */
[----:B------:R-:W-:-:S04]  /*b220*/  FFMA R5, R66, R5, R66 ;  /* 0x0000000542057223 */ /* 0x000fc80000000042 */
[----:B------:R-:W-:-:S04]  /*b230*/  FFMA R65, R0, R5, RZ ;  /* 0x0000000500417223 */ /* 0x000fc800000000ff */
[----:B------:R-:W-:Y:S01]  /*b240*/  FFMA R66, -R67, R65, R0 ;  /* 0x0000004143427223 */ /* 0x000fe20000000100 */
[----:B-1----:R-:W-:-:S03]  /*b250*/  @P1 FADD R4, -R4, 1 ;  /* 0x3f80000004041421 */ /* 0x002fc60000000100 */
[----:B------:R-:W-:Y:S02]  /*b260*/  FFMA R65, R5, R66, R65 ;  /* 0x0000004205417223 */ /* 0x000fe40000000041 */
[----:B------:R-:W-:Y:S01]  /*b270*/  @P1 LOP3.LUT R62, R4, 0x80000000, R2, 0xb8, !PT ;  /* 0x80000000043e1812 */ /* 0x000fe200078eb802 */
[----:B------:R-:W-:Y:S06]  /*b280*/  @!P0 BRA `(.L_x_213) ;  /* 0x0000000000148947 */ /* 0x000fec0003800000 */
[----:B------:R-:W-:Y:S02]  /*b290*/  MOV R5, R67 ;  /* 0x0000004300057202 */ /* 0x000fe40000000f00 */
[----:B------:R-:W-:Y:S02]  /*b2a0*/  MOV R4, R0 ;  /* 0x0000000000047202 */ /* 0x000fe40000000f00 */
[----:B------:R-:W-:-:S07]  /*b2b0*/  MOV R66, 0xb2d0 ;  /* 0x0000b2d000427802 */ /* 0x000fce0000000f00 */
[----:B------:R-:W-:Y:S05]  /*b2c0*/  CALL.REL.NOINC `($__internal_1_$__cuda_sm3x_div_rn_noftz_f32_slowpath) ;  /* 0x0000002800b47944 */ /* 0x000fea0003c00000 */
[----:B------:R-:W-:-:S07]  /*b2d0*/  MOV R65, R67 ;  /* 0x0000004300417202 */ /* 0x000fce0000000f00 */
.L_x_213:
[----:B------:R-:W-:Y:S05]  /*b2e0*/  BSYNC.RECONVERGENT B5 ;  /* 0x0000000000057941 */ /* 0x000fea0003800200 */
.L_x_212:
        /* <DEDUP_REMOVED lines=15> */
.L_x_215:
[----:B------:R-:W-:Y:S05]  /*b3e0*/  BSYNC.RECONVERGENT B5 ;  /* 0x0000000000057941 */ /* 0x000fea0003800200 */
.L_x_214:
        /* <DEDUP_REMOVED lines=17> */
.L_x_217:
[----:B------:R-:W-:Y:S05]  /*b500*/  BSYNC.RECONVERGENT B5 ;  /* 0x0000000000057941 */ /* 0x000fea0003800200 */
.L_x_216:
        /* <DEDUP_REMOVED lines=17> */
.L_x_219:
[----:B------:R-:W-:Y:S05]  /*b620*/  BSYNC.RECONVERGENT B5 ;  /* 0x0000000000057941 */ /* 0x000fea0003800200 */
.L_x_218:
        /* <DEDUP_REMOVED lines=16> */
.L_x_221:
[----:B------:R-:W-:Y:S05]  /*b730*/  BSYNC.RECONVERGENT B5 ;  /* 0x0000000000057941 */ /* 0x000fea0003800200 */
.L_x_220:
        /* <DEDUP_REMOVED lines=17> */
.L_x_223:
[----:B------:R-:W-:Y:S05]  /*b850*/  BSYNC.RECONVERGENT B5 ;  /* 0x0000000000057941 */ /* 0x000fea0003800200 */
.L_x_222:
        /* <DEDUP_REMOVED lines=16> */
.L_x_225:
[----:B------:R-:W-:Y:S05]  /*b960*/  BSYNC.RECONVERGENT B5 ;  /* 0x0000000000057941 */ /* 0x000fea0003800200 */
.L_x_224:
        /* <DEDUP_REMOVED lines=19> */
.L_x_227:
[----:B------:R-:W-:Y:S05]  /*baa0*/  BSYNC.RECONVERGENT B5 ;  /* 0x0000000000057941 */ /* 0x000fea0003800200 */
.L_x_226:
        /* <DEDUP_REMOVED lines=19> */
.L_x_229:
[----:B------:R-:W-:Y:S05]  /*bbe0*/  BSYNC.RECONVERGENT B5 ;  /* 0x0000000000057941 */ /* 0x000fea0003800200 */
.L_x_228:
        /* <DEDUP_REMOVED lines=20> */
.L_x_231:
[----:B------:R-:W-:Y:S05]  /*bd30*/  BSYNC.RECONVERGENT B5 ;  /* 0x0000000000057941 */ /* 0x000fea0003800200 */
.L_x_230:
[----:B------:R-:W-:Y:S01]  /*bd40*/  IADD3 R55, PT, PT, R55, 0x1, RZ ;  /* 0x0000000137377810 */ /* 0x000fe20007ffe0ff */
[----:B------:R-:W-:-:S03]  /*bd50*/  FADD R4, R62, -R4 ;  /* 0x800000043e047221 */ /* 0x000fc60000000000 */
[----:B------:R-:W-:Y:S01]  /*bd60*/  I2FP.F32.U32 R3, R55 ;  /* 0x0000003700037245 */ /* 0x000fe20000201000 */
[----:B------:R-:W-:-:S03]  /*bd70*/  FADD R45, R4, R45 ;  /* 0x0000002d042d7221 */ /* 0x000fc60000000000 */
[----:B------:R-:W-:-:S13]  /*bd80*/  FSETP.GT.AND P0, PT, R35, R3, PT ;  /* 0x000000032300720b */ /* 0x000fda0003f04000 */
[----:B------:R-:W-:Y:S05]  /*bd90*/  @P0 BRA `(.L_x_232) ;  /* 0xffffffd000580947 */ /* 0x000fea000383ffff */
.L_x_167:
[----:B------:R-:W-:Y:S05]  /*bda0*/  BSYNC.RECONVERGENT B3 ;  /* 0x0000000000037941 */ /* 0x000fea0003800200 */
.L_x_166:
[----:B------:R-:W2:Y:S01]  /*bdb0*/  MUFU.RCP R2, R51 ;  /* 0x0000003300027308 */ /* 0x000ea20000001000 */
[----:B------:R-:W-:Y:S07]  /*bdc0*/  BSSY.RECONVERGENT B3, `(.L_x_233) ;  /* 0x000000d000037945 */ /* 0x000fee0003800200 */
[----:B------:R-:W3:Y:S01]  /*bdd0*/  FCHK P0, R52, R51 ;  /* 0x0000003334007302 */ /* 0x000ee20000000000 */
[----:B--2---:R-:W-:-:S04]  /*bde0*/  FFMA R3, R2, -R51, 1 ;  /* 0x3f80000002037423 */ /* 0x004fc80000000833 */
[----:B------:R-:W-:-:S04]  /*bdf0*/  FFMA R2, R2, R3, R2 ;  /* 0x0000000302027223 */ /* 0x000fc80000000002 */
[----:B------:R-:W-:-:S04]  /*be00*/  FFMA R3, R2, R52, RZ ;  /* 0x0000003402037223 */ /* 0x000fc800000000ff */
[----:B0-----:R-:W-:-:S04]  /*be10*/  FFMA R4, R3, -R51, R52 ;  /* 0x8000003303047223 */ /* 0x001fc80000000034 */
[----:B------:R-:W-:Y:S01]  /*be20*/  FFMA R3, R2, R4, R3 ;  /* 0x0000000402037223 */ /* 0x000fe20000000003 */
[----:B---3--:R-:W-:Y:S06]  /*be30*/  @!P0 BRA `(.L_x_234) ;  /* 0x0000000000148947 */ /* 0x008fec0003800000 */
[----:B------:R-:W-:Y:S02]  /*be40*/  MOV R4, R52 ;  /* 0x0000003400047202 */ /* 0x000fe40000000f00 */
[----:B------:R-:W-:Y:S02]  /*be50*/  MOV R5, R51 ;  /* 0x0000003300057202 */ /* 0x000fe40000000f00 */
[----:B------:R-:W-:-:S07]  /*be60*/  MOV R66, 0xbe80 ;  /* 0x0000be8000427802 */ /* 0x000fce0000000f00 */
[----:B-1----:R-:W-:Y:S05]  /*be70*/  CALL.REL.NOINC `($__internal_1_$__cuda_sm3x_div_rn_noftz_f32_slowpath) ;  /* 0x0000001c00c87944 */ /* 0x002fea0003c00000 */
[----:B------:R-:W-:-:S07]  /*be80*/  MOV R3, R67 ;  /* 0x0000004300037202 */ /* 0x000fce0000000f00 */
.L_x_234:
[----:B------:R-:W-:Y:S05]  /*be90*/  BSYNC.RECONVERGENT B3 ;  /* 0x0000000000037941 */ /* 0x000fea0003800200 */
.L_x_233:
[----:B------:R-:W0:Y:S01]  /*bea0*/  MUFU.RCP R2, R49 ;  /* 0x0000003100027308 */ /* 0x000e220000001000 */
[----:B------:R-:W-:Y:S07]  /*beb0*/  BSSY.RECONVERGENT B3, `(.L_x_235) ;  /* 0x000000d000037945 */ /* 0x000fee0003800200 */
[----:B------:R-:W2:Y:S01]  /*bec0*/  FCHK P0, R50, R49 ;  /* 0x0000003132007302 */ /* 0x000ea20000000000 */
[----:B0-----:R-:W-:-:S04]  /*bed0*/  FFMA R4, R2, -R49, 1 ;  /* 0x3f80000002047423 */ /* 0x001fc80000000831 */
[----:B------:R-:W-:-:S04]  /*bee0*/  FFMA R2, R2, R4, R2 ;  /* 0x0000000402027223 */ /* 0x000fc80000000002 */
[----:B------:R-:W-:-:S04]  /*bef0*/  FFMA R4, R2, R50, RZ ;  /* 0x0000003202047223 */ /* 0x000fc800000000ff */
[----:B------:R-:W-:-:S04]  /*bf00*/  FFMA R5, R4, -R49, R50 ;  /* 0x8000003104057223 */ /* 0x000fc80000000032 */
[----:B------:R-:W-:Y:S01]  /*bf10*/  FFMA R24, R2, R5, R4 ;  /* 0x0000000502187223 */ /* 0x000fe20000000004 */
[----:B--2---:R-:W-:Y:S06]  /*bf20*/  @!P0 BRA `(.L_x_236) ;  /* 0x0000000000148947 */ /* 0x004fec0003800000 */
[----:B------:R-:W-:Y:S01]  /*bf30*/  IMAD.MOV.U32 R4, RZ, RZ, R50 ;  /* 0x000000ffff047224 */ /* 0x000fe200078e0032 */
[----:B------:R-:W-:Y:S02]  /*bf40*/  MOV R5, R49 ;  /* 0x0000003100057202 */ /* 0x000fe40000000f00 */
[----:B------:R-:W-:-:S07]  /*bf50*/  MOV R66, 0xbf70 ;  /* 0x0000bf7000427802 */ /* 0x000fce0000000f00 */
[----:B-1----:R-:W-:Y:S05]  /*bf60*/  CALL.REL.NOINC `($__internal_1_$__cuda_sm3x_div_rn_noftz_f32_slowpath) ;  /* 0x0000001c008c7944 */ /* 0x002fea0003c00000 */
[----:B------:R-:W-:-:S07]  /*bf70*/  MOV R24, R67 ;  /* 0x0000004300187202 */ /* 0x000fce0000000f00 */
.L_x_236:
[----:B------:R-:W-:Y:S05]  /*bf80*/  BSYNC.RECONVERGENT B3 ;  /* 0x0000000000037941 */ /* 0x000fea0003800200 */
.L_x_235:
        /* <DEDUP_REMOVED lines=9> */
[----:B------:R-:W-:Y:S02]  /*c020*/  MOV R4, R47 ;  /* 0x0000002f00047202 */ /* 0x000fe40000000f00 */
[----:B------:R-:W-:Y:S02]  /*c030*/  MOV R5, R48 ;  /* 0x0000003000057202 */ /* 0x000fe40000000f00 */
[----:B------:R-:W-:-:S07]  /*c040*/  MOV R66, 0xc060 ;  /* 0x0000c06000427802 */ /* 0x000fce0000000f00 */
[----:B-1----:R-:W-:Y:S05]  /*c050*/  CALL.REL.NOINC `($__internal_1_$__cuda_sm3x_div_rn_noftz_f32_slowpath) ;  /* 0x0000001c00507944 */ /* 0x002fea0003c00000 */
[----:B------:R-:W-:-:S07]  /*c060*/  MOV R49, R67 ;  /* 0x0000004300317202 */ /* 0x000fce0000000f00 */
.L_x_238:
[----:B------:R-:W-:Y:S05]  /*c070*/  BSYNC.RECONVERGENT B3 ;  /* 0x0000000000037941 */ /* 0x000fea0003800200 */
.L_x_237:
        /* <DEDUP_REMOVED lines=14> */
.L_x_240:
[----:B------:R-:W-:Y:S05]  /*c160*/  BSYNC.RECONVERGENT B3 ;  /* 0x0000000000037941 */ /* 0x000fea0003800200 */
.L_x_239:
[----:B------:R0:W2:Y:S01]  /*c170*/  F2F.F64.F32 R46, R49 ;  /* 0x00000031002e7310 */ /* 0x0000a20000201800 */
[----:B------:R-:W-:Y:S01]  /*c180*/  HFMA2 R73, -RZ, RZ, 0, 0 ;  /* 0x00000000ff497431 */ /* 0x000fe200000001ff */
[----:B------:R-:W-:Y:S01]  /*c190*/  BSSY.RECONVERGENT B3, `(.L_x_241) ;  /* 0x00000c2000037945 */ /* 0x000fe20003800200 */
[----:B------:R-:W-:Y:S01]  /*c1a0*/  HFMA2 R61, -RZ, RZ, 1.984375, 0 ;  /* 0x3ff00000ff3d7431 */ /* 0x000fe200000001ff */
[----:B------:R-:W-:-:S04]  /*c1b0*/  MOV R60, 0x0 ;  /* 0x00000000003c7802 */ /* 0x000fc80000000f00 */
[----:B------:R-:W3:Y:S08]  /*c1c0*/  F2F.F64.F32 R24, R24 ;  /* 0x0000001800187310 */ /* 0x000ef00000201800 */
[----:B------:R0:W4:Y:S08]  /*c1d0*/  F2F.F64.F32 R48, R27 ;  /* 0x0000001b00307310 */ /* 0x0001300000201800 */
[----:B------:R0:W0:Y:S08]  /*c1e0*/  F2F.F64.F32 R50, R3 ;  /* 0x0000000300327310 */ /* 0x0000300000201800 */
[----:B------:R0:W0:Y:S08]  /*c1f0*/  F2F.F64.F32 R52, R14 ;  /* 0x0000000e00347310 */ /* 0x0000300000201800 */
[----:B------:R0:W0:Y:S08]  /*c200*/  F2F.F64.F32 R54, R36 ;  /* 0x0000002400367310 */ /* 0x0000300000201800 */
[----:B------:R0:W0:Y:S08]  /*c210*/  F2F.F64.F32 R56, R22 ;  /* 0x0000001600387310 */ /* 0x0000300000201800 */
[----:B--234-:R0:W0:Y:S02]  /*c220*/  F2F.F64.F32 R58, R62 ;  /* 0x0000003e003a7310 */ /* 0x01c0240000201800 */
.L_x_254:
[-C--:B0-----:R-:W-:Y:S01]  /*c230*/  DFMA R4, R50, -R60.reuse, R48 ;  /* 0x8000003c3204722b */ /* 0x081fe20000000030 */
[----:B------:R-:W-:Y:S01]  /*c240*/  BSSY.RECONVERGENT B0, `(.L_x_242) ;  /* 0x0000010000007945 */ /* 0x000fe20003800200 */
[----:B------:R-:W-:Y:S01]  /*c250*/  DFMA R64, R58, -R60, R56 ;  /* 0x8000003c3a40722b */ /* 0x000fe20000000038 */
[----:B------:R-:W-:-:S03]  /*c260*/  ISETP.NE.AND P1, PT, R32, RZ, PT ;  /* 0x000000ff2000720c */ /* 0x000fc60003f25270 */
[----:B------:R0:W-:Y:S08]  /*c270*/  F2F.F32.F64 R45, R4 ;  /* 0x00000004002d7310 */ /* 0x0001f00000301000 */
[----:B------:R2:W-:Y:S01]  /*c280*/  F2F.F32.F64 R64, R64 ;  /* 0x0000004000407310 */ /* 0x0005e20000301000 */
[----:B0-----:R-:W-:-:S07]  /*c290*/  DFMA R4, R46, -R60, R54 ;  /* 0x8000003c2e04722b */ /* 0x001fce0000000036 */
[----:B------:R0:W3:Y:S01]  /*c2a0*/  F2F.F32.F64 R2, R4 ;  /* 0x0000000400027310 */ /* 0x0000e20000301000 */
[----:B--2---:R-:W-:Y:S01]  /*c2b0*/  MOV R65, 0x3f800000 ;  /* 0x3f80000000417802 */ /* 0x004fe20000000f00 */
[----:B0-----:R-:W-:Y:S01]  /*c2c0*/  DFMA R4, R24, -R60, R52 ;  /* 0x8000003c1804722b */ /* 0x001fe20000000034 */
[----:B---3--:R-:W-:-:S05]  /*c2d0*/  FSETP.GEU.AND P0, PT, R2, 1, PT ;  /* 0x3f8000000200780b */ /* 0x008fca0003f0e000 */
[----:B-1----:R0:W1:Y:S08]  /*c2e0*/  F2F.F32.F64 R63, R4 ;  /* 0x00000004003f7310 */ /* 0x0020700000301000 */
[----:B------:R-:W-:Y:S05]  /*c2f0*/  @!P0 BRA `(.L_x_243) ;  /* 0x0000000000108947 */ /* 0x000fea0003800000 */
[----:B0-----:R-:W0:Y:S01]  /*c300*/  F2F.F64.F32 R4, R2 ;  /* 0x0000000200047310 */ /* 0x001e220000201800 */
[----:B------:R-:W-:Y:S01]  /*c310*/  MOV R65, R2 ;  /* 0x0000000200417202 */ /* 0x000fe20000000f00 */
[----:B0-----:R-:W-:-:S14]  /*c320*/  DSETP.GEU.AND P0, PT, R6, R4, PT ;  /* 0x000000040600722a */ /* 0x001fdc0003f0e000 */
[----:B------:R-:W-:-:S07]  /*c330*/  @!P0 MOV R65, R40 ;  /* 0x0000002800418202 */ /* 0x000fce0000000f00 */
.L_x_243:
[----:B------:R-:W-:Y:S05]  /*c340*/  BSYNC.RECONVERGENT B0 ;  /* 0x0000000000007941 */ /* 0x000fea0003800200 */
.L_x_242:
[----:B------:R-:W-:Y:S01]  /*c350*/  BSSY.RECONVERGENT B5, `(.L_x_244) ;  /* 0x000009e000057945 */ /* 0x000fe20003800200 */
[----:B------:R-:W-:-:S03]  /*c360*/  MOV R74, RZ ;  /* 0x000000ff004a7202 */ /* 0x000fc60000000f00 */
[----:B------:R-:W-:Y:S05]  /*c370*/  @!P1 BRA `(.L_x_245) ;  /* 0x00000008006c9947 */ /* 0x000fea0003800000 */
[C---:B-1----:R-:W-:Y:S01]  /*c380*/  FMUL R2, R35.reuse, R63 ;  /* 0x0000003f23027220 */ /* 0x042fe20000400000 */
[----:B0-----:R-:W-:Y:S02]  /*c390*/  HFMA2 R4, -RZ, RZ, 0, 0 ;  /* 0x00000000ff047431 */ /* 0x001fe400000001ff */
[----:B------:R-:W-:Y:S01]  /*c3a0*/  FMUL R77, R35, R65 ;  /* 0x00000041234d7220 */ /* 0x000fe20000400000 */
[----:B------:R-:W-:Y:S01]  /*c3b0*/  CS2R R74, SRZ ;  /* 0x00000000004a7805 */ /* 0x000fe2000001ff00 */
[----:B------:R-:W-:-:S04]  /*c3c0*/  FMUL R2, R2, 3.1415927410125732422 ;  /* 0x40490fdb02027820 */ /* 0x000fc80000400000 */
[----:B------:R-:W-:-:S04]  /*c3d0*/  FMUL R2, R64, R2 ;  /* 0x0000000240027220 */ /* 0x000fc80000400000 */
[----:B------:R-:W-:-:S07]  /*c3e0*/  FMUL R78, R64, R2 ;  /* 0x00000002404e7220 */ /* 0x000fce0000400000 */
.L_x_252:
        /* <DEDUP_REMOVED lines=19> */
.L_x_247:
[----:B------:R-:W-:Y:S05]  /*c520*/  BSYNC.RECONVERGENT B6 ;  /* 0x0000000000067941 */ /* 0x000fea0003800200 */
.L_x_246:
        /* <DEDUP_REMOVED lines=46> */
.L_x_249:
[----:B------:R-:W-:Y:S05]  /*c810*/  BSYNC.RECONVERGENT B6 ;  /* 0x0000000000067941 */ /* 0x000fea0003800200 */
.L_x_248:
        /* <DEDUP_REMOVED lines=42> */
[----:B------:R-:W-:Y:S05]  /*cac0*/  CALL.REL.NOINC `($__internal_1_$__cuda_sm3x_div_rn_noftz_f32_slowpath) ;  /* 0x0000001000b47944 */ /* 0x000fea0003c00000 */
[----:B------:R-:W-:-:S07]  /*cad0*/  MOV R2, R67 ;  /* 0x0000004300027202 */ /* 0x000fce0000000f00 */
.L_x_251:
[----:B------:R-:W-:Y:S05]  /*cae0*/  BSYNC.RECONVERGENT B6 ;  /* 0x0000000000067941 */ /* 0x000fea0003800200 */
.L_x_250:
        /* <DEDUP_REMOVED lines=36> */
.L_x_245:
[----:B------:R-:W-:Y:S05]  /*cd30*/  BSYNC.RECONVERGENT B5 ;  /* 0x0000000000057941 */ /* 0x000fea0003800200 */
.L_x_244:
[----:B------:R-:W-:-:S13]  /*cd40*/  FSETP.GT.AND P0, PT, R74, R21, PT ;  /* 0x000000154a00720b */ /* 0x000fda0003f04000 */
[----:B------:R-:W-:Y:S05]  /*cd50*/  @P0 BRA `(.L_x_253) ;  /* 0x0000000000140947 */ /* 0x000fea0003800000 */
[----:B------:R-:W-:Y:S01]  /*cd60*/  IADD3 R73, PT, PT, R73, 0x1, RZ ;  /* 0x0000000149497810 */ /* 0x000fe20007ffe0ff */
[----:B------:R-:W-:-:S03]  /*cd70*/  DMUL R60, R60, 0.5 ;  /* 0x3fe000003c3c7828 */ /* 0x000fc60000000000 */
[----:B------:R-:W-:-:S13]  /*cd80*/  ISETP.NE.AND P0, PT, R73, 0xa, PT ;  /* 0x0000000a4900780c */ /* 0x000fda0003f05270 */
[----:B------:R-:W-:Y:S05]  /*cd90*/  @P0 BRA `(.L_x_254) ;  /* 0xfffffff400240947 */ /* 0x000fea000383ffff */
[----:B------:R-:W-:-:S07]  /*cda0*/  MOV R74, R21 ;  /* 0x00000015004a7202 */ /* 0x000fce0000000f00 */
.L_x_253:
[----:B------:R-:W-:Y:S05]  /*cdb0*/  BSYNC.RECONVERGENT B3 ;  /* 0x0000000000037941 */ /* 0x000fea0003800200 */
.L_x_241:
        /* <DEDUP_REMOVED lines=30> */
[----:B------:R-:W-:Y:S02]  /*cfa0*/  MOV R52, R46 ;  /* 0x0000002e00347202 */ /* 0x000fe40000000f00 */
[----:B------:R-:W-:Y:S02]  /*cfb0*/  MOV R53, R47 ;  /* 0x0000002f00357202 */ /* 0x000fe40000000f00 */
[----:B------:R-:W-:Y:S02]  /*cfc0*/  MOV R24, R48 ;  /* 0x0000003000187202 */ /* 0x000fe40000000f00 */
[----:B------:R-:W-:-:S07]  /*cfd0*/  MOV R58, 0xcff0 ;  /* 0x0000cff0003a7802 */ /* 0x000fce0000000f00 */
[----:B------:R-:W-:Y:S05]  /*cfe0*/  CALL.REL.NOINC `($__internal_0_$__cuda_sm20_div_rn_f64_full) ;  /* 0x0000000400e47944 */ /* 0x000fea0003c00000 */
[----:B------:R-:W-:Y:S02]  /*cff0*/  MOV R2, R24 ;  /* 0x0000001800027202 */ /* 0x000fe40000000f00 */
[----:B------:R-:W-:-:S07]  /*d000*/  MOV R3, R25 ;  /* 0x0000001900037202 */ /* 0x000fce0000000f00 */
.L_x_258:
[----:B------:R-:W-:Y:S05]  /*d010*/  BSYNC.RECONVERGENT B1 ;  /* 0x0000000000017941 */ /* 0x000fea0003800200 */
.L_x_257:
        /* <DEDUP_REMOVED lines=16> */
.L_x_256:
[----:B------:R-:W-:Y:S05]  /*d120*/  BSYNC.RECONVERGENT B0 ;  /* 0x0000000000007941 */ /* 0x000fea0003800200 */
.L_x_255:
[----:B------:R-:W-:-:S07]  /*d130*/  SEL R45, RZ, 0x1, !P0 ;  /* 0x00000001ff2d7807 */ /* 0x000fce0004000000 */
.L_x_165:
[----:B------:R-:W-:Y:S05]  /*d140*/  BSYNC.RECONVERGENT B4 ;  /* 0x0000000000047941 */ /* 0x000fea0003800200 */
.L_x_164:
[----:B------:R-:W2:Y:S01]  /*d150*/  LDCU UR4, c[0x0][0x394] ;  /* 0x00007280ff0477ac */ /* 0x000ea20008000800 */
[----:B------:R-:W-:Y:S02]  /*d160*/  PRMT R2, R45, 0x9910, RZ ;  /* 0x000099102d027816 */ /* 0x000fe400000000ff */
[----:B------:R-:W-:Y:S02]  /*d170*/  PRMT R3, R44, 0x9910, RZ ;  /* 0x000099102c037816 */ /* 0x000fe400000000ff */
[----:B------:R-:W-:Y:S02]  /*d180*/  ISETP.NE.AND P0, PT, R2, RZ, PT ;  /* 0x000000ff0200720c */ /* 0x000fe40003f05270 */
[----:B------:R-:W-:Y:S02]  /*d190*/  IADD3 R23, PT, PT, R23, 0x1, RZ ;  /* 0x0000000117177810 */ /* 0x000fe40007ffe0ff */
[----:B------:R-:W-:-:S04]  /*d1a0*/  MOV R2, R3 ;  /* 0x0000000300027202 */ /* 0x000fc80000000f00 */
[----:B------:R-:W-:Y:S02]  /*d1b0*/  ISETP.EQ.OR P0, PT, R2, RZ, !P0 ;  /* 0x000000ff0200720c */ /* 0x000fe40004702670 */
[----:B--2---:R-:W-:-:S13]  /*d1c0*/  ISETP.LT.AND P1, PT, R23, UR4, PT ;  /* 0x0000000417007c0c */ /* 0x004fda000bf21270 */
[----:B------:R-:W-:Y:S05]  /*d1d0*/  @P0 BRA P1, `(.L_x_259) ;  /* 0xffffff7400f80947 */ /* 0x000fea000083ffff */
[----:B------:R-:W-:Y:S05]  /*d1e0*/  BSYNC.RECONVERGENT B2 ;  /* 0x0000000000027941 */ /* 0x000fea0003800200 */
.L_x_68:
[----:B------:R-:W-:-:S04]  /*d1f0*/  FSETP.NE.AND P0, PT, |R12|, +INF , PT ;  /* 0x7f8000000c00780b */ /* 0x000fc80003f05200 */
[----:B------:R-:W-:-:S04]  /*d200*/  FSETP.EQU.OR P0, PT, |R30|, +INF , !P0 ;  /* 0x7f8000001e00780b */ /* 0x000fc8000470a600 */
[----:B------:R-:W-:-:S13]  /*d210*/  FSETP.EQU.OR P0, PT, |R33|, +INF , P0 ;  /* 0x7f8000002100780b */ /* 0x000fda000070a600 */
[----:B------:R-:W-:Y:S05]  /*d220*/  @P0 EXIT ;  /* 0x000000000000094d */ /* 0x000fea0003800000 */
[----:B------:R-:W-:-:S13]  /*d230*/  FSETP.NEU.AND P0, PT, |R13|, +INF , PT ;  /* 0x7f8000000d00780b */ /* 0x000fda0003f0d200 */
[----:B------:R-:W-:Y:S05]  /*d240*/  @!P0 EXIT ;  /* 0x000000000000894d */ /* 0x000fea0003800000 */
[----:B------:R-:W-:Y:S02]  /*d250*/  FSETP.NAN.AND P0, PT, |R13|, |R13|, PT ;  /* 0x4000000d0d00720b */ /* 0x000fe40003f08200 */
[----:B------:R-:W-:-:S04]  /*d260*/  FMNMX3 R0, R12, R33, R13, PT ;  /* 0x000000210c007276 */ /* 0x000fc8000380000d */
[----:B------:R-:W-:-:S04]  /*d270*/  FSETP.LT.OR P0, PT, R0, RZ, P0 ;  /* 0x000000ff0000720b */ /* 0x000fc80000701400 */
[----:B------:R-:W-:-:S04]  /*d280*/  FSETP.EQU.OR P0, PT, |R27|, +INF , P0 ;  /* 0x7f8000001b00780b */ /* 0x000fc8000070a600 */
[----:B------:R-:W-:-:S04]  /*d290*/  FSETP.EQU.OR P0, PT, |R14|, +INF , P0 ;  /* 0x7f8000000e00780b */ /* 0x000fc8000070a600 */
[----:B------:R-:W-:-:S13]  /*d2a0*/  FSETP.EQU.OR P0, PT, |R36|, +INF , P0 ;  /* 0x7f8000002400780b */ /* 0x000fda000070a600 */
[----:B------:R-:W-:Y:S05]  /*d2b0*/  @P0 EXIT ;  /* 0x000000000000094d */ /* 0x000fea0003800000 */
[----:B------:R-:W-:-:S13]  /*d2c0*/  FSETP.NEU.AND P0, PT, |R22|, +INF , PT ;  /* 0x7f8000001600780b */ /* 0x000fda0003f0d200 */
[----:B------:R-:W-:Y:S05]  /*d2d0*/  @!P0 EXIT ;  /* 0x000000000000894d */ /* 0x000fea0003800000 */
[----:B------:R-:W-:Y:S02]  /*d2e0*/  FSETP.NAN.AND P0, PT, |R22|, |R22|, PT ;  /* 0x400000161600720b */ /* 0x000fe40003f08200 */
[----:B------:R-:W-:-:S04]  /*d2f0*/  FMNMX3 R0, R14, R36, R22, PT ;  /* 0x000000240e007276 */ /* 0x000fc80003800016 */
[----:B------:R-:W-:-:S13]  /*d300*/  FSETP.LT.OR P0, PT, R0, RZ, P0 ;  /* 0x000000ff0000720b */ /* 0x000fda0000701400 */
[----:B------:R-:W-:Y:S05]  /*d310*/  @P0 EXIT ;  /* 0x000000000000094d */ /* 0x000fea0003800000 */
[----:B------:R-:W2:Y:S01]  /*d320*/  LDC R3, c[0x0][0x38c] ;  /* 0x0000e300ff037b82 */ /* 0x000ea20000000800 */
[----:B------:R-:W-:Y:S01]  /*d330*/  FMNMX R0, R27, R30, PT ;  /* 0x0000001e1b007209 */ /* 0x000fe20003800000 */
[-C--:B--2---:R-:W-:Y:S01]  /*d340*/  FMUL R34, R34, R3.reuse ;  /* 0x0000000322227220 */ /* 0x084fe20000400000 */
[----:B------:R-:W-:-:S04]  /*d350*/  FMUL R35, R35, R3 ;  /* 0x0000000323237220 */ /* 0x000fc80000400000 */
[----:B------:R-:W-:-:S04]  /*d360*/  FSETP.GT.AND P0, PT, R27, R34, PT ;  /* 0x000000221b00720b */ /* 0x000fc80003f04000 */
[----:B------:R-:W-:-:S04]  /*d370*/  FSETP.GT.OR P0, PT, R30, R35, P0 ;  /* 0x000000231e00720b */ /* 0x000fc80000704400 */
[----:B------:R-:W-:-:S13]  /*d380*/  FSETP.LT.OR P0, PT, R0, RZ, P0 ;  /* 0x000000ff0000720b */ /* 0x000fda0000701400 */
[----:B------:R-:W-:Y:S05]  /*d390*/  @P0 EXIT ;  /* 0x000000000000094d */ /* 0x000fea0003800000 */
[C---:B------:R-:W-:Y:S02]  /*d3a0*/  FSETP.GT.AND P0, PT, R13.reuse, 4, PT ;  /* 0x408000000d00780b */ /* 0x040fe40003f04000 */
[C---:B------:R-:W-:Y:S02]  /*d3b0*/  FSETP.GT.AND P1, PT, R22.reuse, 4, PT ;  /* 0x408000001600780b */ /* 0x040fe40003f24000 */
[----:B------:R-:W-:Y:S02]  /*d3c0*/  FSETP.LT.OR P0, PT, R13, 0.80000001192092895508, P0 ;  /* 0x3f4ccccd0d00780b */ /* 0x000fe40000701400 */
[----:B------:R-:W-:-:S04]  /*d3d0*/  FSETP.LT.OR P1, PT, R22, 0.80000001192092895508, P1 ;  /* 0x3f4ccccd1600780b */ /* 0x000fc80000f21400 */
[----:B------:R-:W-:-:S13]  /*d3e0*/  PLOP3.LUT P0, PT, P0, P1, PT, 0xf8, 0x8f ;  /* 0x00000000008f781c */ /* 0x000fda0000703f70 */
[----:B------:R-:W-:Y:S05]  /*d3f0*/  @P0 EXIT ;  /* 0x000000000000094d */ /* 0x000fea0003800000 */
[----:B------:R-:W2:Y:S01]  /*d400*/  MUFU.RCP R0, R3 ;  /* 0x0000000300007308 */ /* 0x000ea20000001000 */
[----:B------:R-:W-:Y:S07]  /*d410*/  BSSY.RECONVERGENT B2, `(.L_x_260) ;  /* 0x000000e000027945 */ /* 0x000fee0003800200 */
[----:B------:R3:W4:Y:S01]  /*d420*/  FCHK P0, R30, R3 ;  /* 0x000000031e007302 */ /* 0x0007220000000000 */
[----:B--2---:R-:W-:-:S04]  /*d430*/  FFMA R2, R0, -R3, 1 ;  /* 0x3f80000000027423 */ /* 0x004fc80000000803 */
[----:B------:R-:W-:-:S04]  /*d440*/  FFMA R0, R0, R2, R0 ;  /* 0x0000000200007223 */ /* 0x000fc80000000000 */
[----:B------:R-:W-:-:S04]  /*d450*/  FFMA R2, R0, R30, RZ ;  /* 0x0000001e00027223 */ /* 0x000fc800000000ff */
[----:B---3--:R-:W-:-:S04]  /*d460*/  FFMA R3, R2, -R3, R30 ;  /* 0x8000000302037223 */ /* 0x008fc8000000001e */
[----:B------:R-:W-:Y:S01]  /*d470*/  FFMA R2, R0, R3, R2 ;  /* 0x0000000300027223 */ /* 0x000fe20000000002 */
[----:B----4-:R-:W-:Y:S06]  /*d480*/  @!P0 BRA `(.L_x_261) ;  /* 0x0000000000188947 */ /* 0x010fec0003800000 */
[----:B------:R-:W2:Y:S01]  /*d490*/  LDCU UR4, c[0x0][0x38c] ;  /* 0x00007180ff0477ac */ /* 0x000ea20008000800 */
[----:B0-----:R-:W-:Y:S02]  /*d4a0*/  MOV R4, R30 ;  /* 0x0000001e00047202 */ /* 0x001fe40000000f00 */
[----:B------:R-:W-:Y:S02]  /*d4b0*/  MOV R66, 0xd4e0 ;  /* 0x0000d4e000427802 */ /* 0x000fe40000000f00 */
[----:B--2---:R-:W-:-:S07]  /*d4c0*/  MOV R5, UR4 ;  /* 0x0000000400057c02 */ /* 0x004fce0008000f00 */
[----:B-1----:R-:W-:Y:S05]  /*d4d0*/  CALL.REL.NOINC `($__internal_1_$__cuda_sm3x_div_rn_noftz_f32_slowpath) ;  /* 0x0000000800307944 */ /* 0x002fea0003c00000 */
[----:B------:R-:W-:-:S07]  /*d4e0*/  MOV R2, R67 ;  /* 0x0000004300027202 */ /* 0x000fce0000000f00 */
.L_x_261:
[----:B------:R-:W-:Y:S05]  /*d4f0*/  BSYNC.RECONVERGENT B2 ;  /* 0x0000000000027941 */ /* 0x000fea0003800200 */
.L_x_260:
[----:B0-----:R-:W0:Y:S01]  /*d500*/  LDC R4, c[0x0][0x38c] ;  /* 0x0000e300ff047b82 */ /* 0x001e220000000800 */
[----:B------:R-:W-:Y:S01]  /*d510*/  I2FP.F32.S32 R29, R29 ;  /* 0x0000001d001d7245 */ /* 0x000fe20000201400 */
[----:B------:R-:W-:Y:S04]  /*d520*/  BSSY.RECONVERGENT B2, `(.L_x_262) ;  /* 0x0000010000027945 */ /* 0x000fe80003800200 */
[----:B------:R-:W-:Y:S01]  /*d530*/  FADD R29, R29, R2 ;  /* 0x000000021d1d7221 */ /* 0x000fe20000000000 */
[----:B0-----:R-:W0:Y:S08]  /*d540*/  MUFU.RCP R0, R4 ;  /* 0x0000000400007308 */ /* 0x001e300000001000 */
[----:B------:R2:W3:Y:S01]  /*d550*/  FCHK P0, R27, R4 ;  /* 0x000000041b007302 */ /* 0x0004e20000000000 */
[----:B0-----:R-:W-:-:S04]  /*d560*/  FFMA R3, R0, -R4, 1 ;  /* 0x3f80000000037423 */ /* 0x001fc80000000804 */
[----:B------:R-:W-:-:S04]  /*d570*/  FFMA R0, R0, R3, R0 ;  /* 0x0000000300007223 */ /* 0x000fc80000000000 */
[----:B------:R-:W-:-:S04]  /*d580*/  FFMA R3, R0, R27, RZ ;  /* 0x0000001b00037223 */ /* 0x000fc800000000ff */
[----:B--2---:R-:W-:-:S04]  /*d590*/  FFMA R4, R3, -R4, R27 ;  /* 0x8000000403047223 */ /* 0x004fc8000000001b */
[----:B------:R-:W-:Y:S01]  /*d5a0*/  FFMA R0, R0, R4, R3 ;  /* 0x0000000400007223 */ /* 0x000fe20000000003 */
[----:B---3--:R-:W-:Y:S06]  /*d5b0*/  @!P0 BRA `(.L_x_263) ;  /* 0x0000000000188947 */ /* 0x008fec0003800000 */
[----:B------:R-:W0:Y:S01]  /*d5c0*/  LDCU UR4, c[0x0][0x38c] ;  /* 0x00007180ff0477ac */ /* 0x000e220008000800 */
[----:B------:R-:W-:Y:S02]  /*d5d0*/  MOV R4, R27 ;  /* 0x0000001b00047202 */ /* 0x000fe40000000f00 */
[----:B------:R-:W-:Y:S02]  /*d5e0*/  MOV R66, 0xd610 ;  /* 0x0000d61000427802 */ /* 0x000fe40000000f00 */
[----:B0-----:R-:W-:-:S07]  /*d5f0*/  MOV R5, UR4 ;  /* 0x0000000400057c02 */ /* 0x001fce0008000f00 */
[----:B-1----:R-:W-:Y:S05]  /*d600*/  CALL.REL.NOINC `($__internal_1_$__cuda_sm3x_div_rn_noftz_f32_slowpath) ;  /* 0x0000000400e47944 */ /* 0x002fea0003c00000 */
[----:B------:R-:W-:-:S07]  /*d610*/  MOV R0, R67 ;  /* 0x0000004300007202 */ /* 0x000fce0000000f00 */
.L_x_263:
[----:B------:R-:W-:Y:S05]  /*d620*/  BSYNC.RECONVERGENT B2 ;  /* 0x0000000000027941 */ /* 0x000fea0003800200 */
.L_x_262:
[----:B------:R-:W0:Y:S01]  /*d630*/  LDC.64 R2, c[0x0][0x3a0] ;  /* 0x0000e800ff027b82 */ /* 0x000e220000000a00 */
[----:B------:R-:W-:-:S05]  /*d640*/  I2FP.F32.S32 R28, R28 ;  /* 0x0000001c001c7245 */ /* 0x000fca0000201400 */
[----:B------:R-:W-:Y:S02]  /*d650*/  FADD R0, R28, R0 ;  /* 0x000000001c007221 */ /* 0x000fe40000000000 */
[----:B------:R-:W2:Y:S01]  /*d660*/  LDC R15, c[0x0][0x3a8] ;  /* 0x0000ea00ff0f7b82 */ /* 0x000ea20000000800 */
[----:B0-----:R-:W-:-:S05]  /*d670*/  IMAD.WIDE R26, R26, 0x4, R2 ;  /* 0x000000041a1a7825 */ /* 0x001fca00078e0202 */
[----:B------:R-:W-:Y:S01]  /*d680*/  STG.E desc[UR36][R26.64], R29 ;  /* 0x0000001d1a007986 */ /* 0x000fe2000c101924 */
[----:B--2---:R-:W-:-:S05]  /*d690*/  IMAD.WIDE R2, R15, 0x4, R26 ;  /* 0x000000040f027825 */ /* 0x004fca00078e021a */
[----:B------:R0:W-:Y:S01]  /*d6a0*/  STG.E desc[UR36][R2.64], R0 ;  /* 0x0000000002007986 */ /* 0x0001e2000c101924 */
[----:B------:R-:W-:-:S05]  /*d6b0*/  IMAD.WIDE R4, R15, 0x4, R2 ;  /* 0x000000040f047825 */ /* 0x000fca00078e0202 */
[----:B------:R-:W-:Y:S01]  /*d6c0*/  STG.E desc[UR36][R4.64], R12 ;  /* 0x0000000c04007986 */ /* 0x000fe2000c101924 */
        /* <DEDUP_REMOVED lines=8> */
[----:B0-----:R-:W-:-:S05]  /*d750*/  IMAD.WIDE R2, R15, 0x4, R16 ;  /* 0x000000040f027825 */ /* 0x001fca00078e0210 */
[----:B------:R-:W-:Y:S01]  /*d760*/  STG.E desc[UR36][R2.64], R22 ;  /* 0x0000001602007986 */ /* 0x000fe2000c101924 */
[----:B------:R-:W-:Y:S05]  /*d770*/  EXIT ;  /* 0x000000000000794d */ /* 0x000fea0003800000 */
        .weak           $__internal_0_$__cuda_sm20_div_rn_f64_full
        .type           $__internal_0_$__cuda_sm20_div_rn_f64_full,@function
        .size           $__internal_0_$__cuda_sm20_div_rn_f64_full,($__internal_1_$__cuda_sm3x_div_rn_noftz_f32_slowpath - $__internal_0_$__cuda_sm20_div_rn_f64_full)
$__internal_0_$__cuda_sm20_div_rn_f64_full:
[C---:B------:R-:W-:Y:S01]  /*d780*/  FSETP.GEU.AND P1, PT, |R49|.reuse, 1.469367938527859385e-39, PT ;  /* 0x001000003100780b */ /* 0x040fe20003f2e200 */
[----:B------:R-:W-:Y:S01]  /*d790*/  BSSY.RECONVERGENT B3, `(.L_x_264) ;  /* 0x000005b000037945 */ /* 0x000fe20003800200 */
[----:B------:R-:W-:Y:S02]  /*d7a0*/  LOP3.LUT R4, R49, 0x800fffff, RZ, 0xc0, !PT ;  /* 0x800fffff31047812 */ /* 0x000fe400078ec0ff */
[-C--:B------:R-:W-:Y:S02]  /*d7b0*/  MOV R54, R24.reuse ;  /* 0x0000001800367202 */ /* 0x080fe40000000f00 */
[----:B------:R-:W-:Y:S02]  /*d7c0*/  MOV R55, R49 ;  /* 0x0000003100377202 */ /* 0x000fe40000000f00 */
[----:B------:R-:W-:Y:S02]  /*d7d0*/  LOP3.LUT R5, R4, 0x3ff00000, RZ, 0xfc, !PT ;  /* 0x3ff0000004057812 */ /* 0x000fe400078efcff */
[----:B------:R-:W-:-:S02]  /*d7e0*/  MOV R4, R24 ;  /* 0x0000001800047202 */ /* 0x000fc40000000f00 */
[----:B------:R-:W-:Y:S01]  /*d7f0*/  MOV R24, 0x1 ;  /* 0x0000000100187802 */ /* 0x000fe20000000f00 */
[----:B------:R-:W-:Y:S01]  /*d800*/  @!P1 DMUL R4, R54, 8.98846567431157953865e+307 ;  /* 0x7fe0000036049828 */ /* 0x000fe20000000000 */
[C---:B------:R-:W-:Y:S02]  /*d810*/  FSETP.GEU.AND P3, PT, |R53|.reuse, 1.469367938527859385e-39, PT ;  /* 0x001000003500780b */ /* 0x040fe40003f6e200 */
[----:B------:R-:W-:Y:S02]  /*d820*/  LOP3.LUT R60, R53, 0x7ff00000, RZ, 0xc0, !PT ;  /* 0x7ff00000353c7812 */ /* 0x000fe400078ec0ff */
[----:B------:R-:W-:Y:S01]  /*d830*/  LOP3.LUT R56, R49, 0x7ff00000, RZ, 0xc0, !PT ;  /* 0x7ff0000031387812 */ /* 0x000fe200078ec0ff */
[----:B------:R-:W0:Y:S01]  /*d840*/  MUFU.RCP64H R25, R5 ;  /* 0x0000000500197308 */ /* 0x000e220000001800 */
[----:B------:R-:W-:Y:S02]  /*d850*/  MOV R59, 0x1ca00000 ;  /* 0x1ca00000003b7802 */ /* 0x000fe40000000f00 */
[----:B------:R-:W-:-:S02]  /*d860*/  ISETP.GE.U32.AND P2, PT, R60, R56, PT ;  /* 0x000000383c00720c */ /* 0x000fc40003f46070 */
[----:B------:R-:W-:Y:S02]  /*d870*/  MOV R57, R60 ;  /* 0x0000003c00397202 */ /* 0x000fe40000000f00 */
[----:B------:R-:W-:Y:S02]  /*d880*/  @!P1 LOP3.LUT R56, R5, 0x7ff00000, RZ, 0xc0, !PT ;  /* 0x7ff0000005389812 */ /* 0x000fe400078ec0ff */
[----:B------:R-:W-:Y:S02]  /*d890*/  @!P3 LOP3.LUT R48, R55, 0x7ff00000, RZ, 0xc0, !PT ;  /* 0x7ff000003730b812 */ /* 0x000fe400078ec0ff */
[----:B------:R-:W-:Y:S02]  /*d8a0*/  IADD3 R66, PT, PT, R56, -0x1, RZ ;  /* 0xffffffff38427810 */ /* 0x000fe40007ffe0ff */
[----:B------:R-:W-:Y:S01]  /*d8b0*/  @!P3 ISETP.GE.U32.AND P4, PT, R60, R48, PT ;  /* 0x000000303c00b20c */ /* 0x000fe20003f86070 */
[----:B0-----:R-:W-:-:S08]  /*d8c0*/  DFMA R46, R24, -R4, 1 ;  /* 0x3ff00000182e742b */ /* 0x001fd00000000804 */
[----:B------:R-:W-:-:S08]  /*d8d0*/  DFMA R46, R46, R46, R46 ;  /* 0x0000002e2e2e722b */ /* 0x000fd0000000002e */
[----:B------:R-:W-:Y:S01]  /*d8e0*/  DFMA R48, R24, R46, R24 ;  /* 0x0000002e1830722b */ /* 0x000fe20000000018 */
[C---:B------:R-:W-:Y:S02]  /*d8f0*/  @!P3 SEL R25, R59.reuse, 0x63400000, !P4 ;  /* 0x634000003b19b807 */ /* 0x040fe40006000000 */
[----:B------:R-:W-:Y:S02]  /*d900*/  SEL R24, R59, 0x63400000, !P2 ;  /* 0x634000003b187807 */ /* 0x000fe40005000000 */
[--C-:B------:R-:W-:Y:S02]  /*d910*/  @!P3 LOP3.LUT R46, R25, 0x80000000, R53.reuse, 0xf8, !PT ;  /* 0x80000000192eb812 */ /* 0x100fe400078ef835 */
[----:B------:R-:W-:Y:S01]  /*d920*/  LOP3.LUT R25, R24, 0x800fffff, R53, 0xf8, !PT ;  /* 0x800fffff18197812 */ /* 0x000fe200078ef835 */
[----:B------:R-:W-:Y:S01]  /*d930*/  DFMA R50, R48, -R4, 1 ;  /* 0x3ff000003032742b */ /* 0x000fe20000000804 */
[----:B------:R-:W-:Y:S02]  /*d940*/  @!P3 LOP3.LUT R47, R46, 0x100000, RZ, 0xfc, !PT ;  /* 0x001000002e2fb812 */ /* 0x000fe400078efcff */
[----:B------:R-:W-:-:S02]  /*d950*/  MOV R24, R52 ;  /* 0x0000003400187202 */ /* 0x000fc40000000f00 */
[----:B------:R-:W-:-:S03]  /*d960*/  @!P3 MOV R46, RZ ;  /* 0x000000ff002eb202 */ /* 0x000fc60000000f00 */
[----:B------:R-:W-:-:S03]  /*d970*/  DFMA R50, R48, R50, R48 ;  /* 0x000000323032722b */ /* 0x000fc60000000030 */
[----:B------:R-:W-:-:S08]  /*d980*/  @!P3 DFMA R24, R24, 2, -R46 ;  /* 0x400000001818b82b */ /* 0x000fd0000000082e */
[----:B------:R-:W-:Y:S02]  /*d990*/  DMUL R46, R50, R24 ;  /* 0x00000018322e7228 */ /* 0x000fe40000000000 */
[----:B------:R-:W-:-:S04]  /*d9a0*/  @!P3 LOP3.LUT R57, R25, 0x7ff00000, RZ, 0xc0, !PT ;  /* 0x7ff000001939b812 */ /* 0x000fc800078ec0ff */
[----:B------:R-:W-:Y:S02]  /*d9b0*/  IADD3 R61, PT, PT, R57, -0x1, RZ ;  /* 0xffffffff393d7810 */ /* 0x000fe40007ffe0ff */
[----:B------:R-:W-:Y:S02]  /*d9c0*/  DFMA R48, R46, -R4, R24 ;  /* 0x800000042e30722b */ /* 0x000fe40000000018 */
[----:B------:R-:W-:-:S04]  /*d9d0*/  ISETP.GT.U32.AND P1, PT, R61, 0x7feffffe, PT ;  /* 0x7feffffe3d00780c */ /* 0x000fc80003f24070 */
[----:B------:R-:W-:Y:S02]  /*d9e0*/  ISETP.GT.U32.OR P1, PT, R66, 0x7feffffe, P1 ;  /* 0x7feffffe4200780c */ /* 0x000fe40000f24470 */
[----:B------:R-:W-:-:S11]  /*d9f0*/  DFMA R50, R50, R48, R46 ;  /* 0x000000303232722b */ /* 0x000fd6000000002e */
[----:B------:R-:W-:Y:S05]  /*da00*/  @P1 BRA `(.L_x_265) ;  /* 0x00000000006c1947 */ /* 0x000fea0003800000 */
[----:B------:R-:W-:Y:S02]  /*da10*/  LOP3.LUT R47, R55, 0x7ff00000, RZ, 0xc0, !PT ;  /* 0x7ff00000372f7812 */ /* 0x000fe400078ec0ff */
[----:B------:R-:W-:Y:S02]  /*da20*/  MOV R48, RZ ;  /* 0x000000ff00307202 */ /* 0x000fe40000000f00 */
[CC--:B------:R-:W-:Y:S02]  /*da30*/  VIADDMNMX R46, R60.reuse, -R47.reuse, 0xb9600000, !PT ;  /* 0xb96000003c2e7446 */ /* 0x0c0fe4000780092f */
[----:B------:R-:W-:Y:S02]  /*da40*/  ISETP.GE.U32.AND P1, PT, R60, R47, PT ;  /* 0x0000002f3c00720c */ /* 0x000fe40003f26070 */
[----:B------:R-:W-:Y:S02]  /*da50*/  VIMNMX R46, PT, PT, R46, 0x46a00000, PT ;  /* 0x46a000002e2e7848 */ /* 0x000fe40003fe0100 */
[----:B------:R-:W-:-:S05]  /*da60*/  SEL R52, R59, 0x63400000, !P1 ;  /* 0x634000003b347807 */ /* 0x000fca0004800000 */
[----:B------:R-:W-:-:S05]  /*da70*/  IMAD.IADD R52, R46, 0x1, -R52 ;  /* 0x000000012e347824 */ /* 0x000fca00078e0a34 */
[----:B------:R-:W-:-:S06]  /*da80*/  IADD3 R49, PT, PT, R52, 0x7fe00000, RZ ;  /* 0x7fe0000034317810 */ /* 0x000fcc0007ffe0ff */
[----:B------:R-:W-:-:S10]  /*da90*/  DMUL R46, R50, R48 ;  /* 0x00000030322e7228 */ /* 0x000fd40000000000 */
[----:B------:R-:W-:-:S13]  /*daa0*/  FSETP.GTU.AND P1, PT, |R47|, 1.469367938527859385e-39, PT ;  /* 0x001000002f00780b */ /* 0x000fda0003f2c200 */
[----:B------:R-:W-:Y:S05]  /*dab0*/  @P1 BRA `(.L_x_266) ;  /* 0x0000000000a01947 */ /* 0x000fea0003800000 */
[----:B------:R-:W-:Y:S01]  /*dac0*/  DFMA R4, R50, -R4, R24 ;  /* 0x800000043204722b */ /* 0x000fe20000000018 */
[----:B------:R-:W-:-:S09]  /*dad0*/  MOV R48, RZ ;  /* 0x000000ff00307202 */ /* 0x000fd20000000f00 */
[C---:B------:R-:W-:Y:S02]  /*dae0*/  FSETP.NEU.AND P1, PT, R5.reuse, RZ, PT ;  /* 0x000000ff0500720b */ /* 0x040fe40003f2d000 */
[----:B------:R-:W-:-:S04]  /*daf0*/  LOP3.LUT R54, R5, 0x80000000, R55, 0x48, !PT ;  /* 0x8000000005367812 */ /* 0x000fc800078e4837 */
[----:B------:R-:W-:-:S07]  /*db00*/  LOP3.LUT R49, R54, R49, RZ, 0xfc, !PT ;  /* 0x0000003136317212 */ /* 0x000fce00078efcff */
[----:B------:R-:W-:Y:S05]  /*db10*/  @!P1 BRA `(.L_x_266) ;  /* 0x0000000000889947 */ /* 0x000fea0003800000 */
[----:B------:R-:W-:Y:S01]  /*db20*/  IADD3 R5, PT, PT, -R52, RZ, RZ ;  /* 0x000000ff34057210 */ /* 0x000fe20007ffe1ff */
[----:B------:R-:W-:Y:S01]  /*db30*/  DMUL.RP R48, R50, R48 ;  /* 0x0000003032307228 */ /* 0x000fe20000008000 */
[----:B------:R-:W-:-:S06]  /*db40*/  MOV R4, RZ ;  /* 0x000000ff00047202 */ /* 0x000fcc0000000f00 */
[----:B------:R-:W-:-:S03]  /*db50*/  DFMA R4, R46, -R4, R50 ;  /* 0x800000042e04722b */ /* 0x000fc60000000032 */
[----:B------:R-:W-:-:S03]  /*db60*/  LOP3.LUT R54, R49, R54, RZ, 0x3c, !PT ;  /* 0x0000003631367212 */ /* 0x000fc600078e3cff */
[----:B------:R-:W-:-:S04]  /*db70*/  IADD3 R4, PT, PT, -R52, -0x43300000, RZ ;  /* 0xbcd0000034047810 */ /* 0x000fc80007ffe1ff */
[----:B------:R-:W-:-:S04]  /*db80*/  FSETP.NEU.AND P1, PT, |R5|, R4, PT ;  /* 0x000000040500720b */ /* 0x000fc80003f2d200 */
[----:B------:R-:W-:Y:S02]  /*db90*/  FSEL R46, R48, R46, !P1 ;  /* 0x0000002e302e7208 */ /* 0x000fe40004800000 */
[----:B------:R-:W-:Y:S01]  /*dba0*/  FSEL R47, R54, R47, !P1 ;  /* 0x0000002f362f7208 */ /* 0x000fe20004800000 */
[----:B------:R-:W-:Y:S06]  /*dbb0*/  BRA `(.L_x_266) ;  /* 0x0000000000607947 */ /* 0x000fec0003800000 */
.L_x_265:
[----:B------:R-:W-:-:S14]  /*dbc0*/  DSETP.NAN.AND P1, PT, R52, R52, PT ;  /* 0x000000343400722a */ /* 0x000fdc0003f28000 */
[----:B------:R-:W-:Y:S05]  /*dbd0*/  @P1 BRA `(.L_x_267) ;  /* 0x00000000004c1947 */ /* 0x000fea0003800000 */
[----:B------:R-:W-:-:S14]  /*dbe0*/  DSETP.NAN.AND P1, PT, R54, R54, PT ;  /* 0x000000363600722a */ /* 0x000fdc0003f28000 */
[----:B------:R-:W-:Y:S05]  /*dbf0*/  @P1 BRA `(.L_x_268) ;  /* 0x0000000000341947 */ /* 0x000fea0003800000 */
[----:B------:R-:W-:Y:S02]  /*dc00*/  ISETP.NE.AND P1, PT, R57, R56, PT ;  /* 0x000000383900720c */ /* 0x000fe40003f25270 */
[----:B------:R-:W-:Y:S02]  /*dc10*/  MOV R46, 0x0 ;  /* 0x00000000002e7802 */ /* 0x000fe40000000f00 */
[----:B------:R-:W-:-:S09]  /*dc20*/  MOV R47, 0xfff80000 ;  /* 0xfff80000002f7802 */ /* 0x000fd20000000f00 */
[----:B------:R-:W-:Y:S05]  /*dc30*/  @!P1 BRA `(.L_x_266) ;  /* 0x0000000000409947 */ /* 0x000fea0003800000 */
[----:B------:R-:W-:Y:S02]  /*dc40*/  ISETP.NE.AND P1, PT, R57, 0x7ff00000, PT ;  /* 0x7ff000003900780c */ /* 0x000fe40003f25270 */
[----:B------:R-:W-:Y:S02]  /*dc50*/  LOP3.LUT R46, R53, 0x80000000, R55, 0x48, !PT ;  /* 0x80000000352e7812 */ /* 0x000fe400078e4837 */
[----:B------:R-:W-:-:S13]  /*dc60*/  ISETP.EQ.OR P1, PT, R56, RZ, !P1 ;  /* 0x000000ff3800720c */ /* 0x000fda0004f22670 */
[----:B------:R-:W-:Y:S02]  /*dc70*/  @P1 LOP3.LUT R4, R46, 0x7ff00000, RZ, 0xfc, !PT ;  /* 0x7ff000002e041812 */ /* 0x000fe400078efcff */
[----:B------:R-:W-:Y:S02]  /*dc80*/  @!P1 MOV R47, R46 ;  /* 0x0000002e002f9202 */ /* 0x000fe40000000f00 */
[----:B------:R-:W-:Y:S02]  /*dc90*/  @!P1 MOV R46, RZ ;  /* 0x000000ff002e9202 */ /* 0x000fe40000000f00 */
[----:B------:R-:W-:Y:S02]  /*dca0*/  @P1 MOV R46, RZ ;  /* 0x000000ff002e1202 */ /* 0x000fe40000000f00 */
[----:B------:R-:W-:Y:S01]  /*dcb0*/  @P1 MOV R47, R4 ;  /* 0x00000004002f1202 */ /* 0x000fe20000000f00 */
[----:B------:R-:W-:Y:S06]  /*dcc0*/  BRA `(.L_x_266) ;  /* 0x00000000001c7947 */ /* 0x000fec0003800000 */
.L_x_268:
[----:B------:R-:W-:-:S04]  /*dcd0*/  LOP3.LUT R46, R55, 0x80000, RZ, 0xfc, !PT ;  /* 0x00080000372e7812 */ /* 0x000fc800078efcff */
[----:B------:R-:W-:Y:S02]  /*dce0*/  MOV R47, R46 ;  /* 0x0000002e002f7202 */ /* 0x000fe40000000f00 */
[----:B------:R-:W-:Y:S01]  /*dcf0*/  MOV R46, R54 ;  /* 0x00000036002e7202 */ /* 0x000fe20000000f00 */
[----:B------:R-:W-:Y:S06]  /*dd00*/  BRA `(.L_x_266) ;  /* 0x00000000000c7947 */ /* 0x000fec0003800000 */
.L_x_267:
[----:B------:R-:W-:-:S04]  /*dd10*/  LOP3.LUT R46, R53, 0x80000, RZ, 0xfc, !PT ;  /* 0x00080000352e7812 */ /* 0x000fc800078efcff */
[----:B------:R-:W-:Y:S02]  /*dd20*/  MOV R47, R46 ;  /* 0x0000002e002f7202 */ /* 0x000fe40000000f00 */
[----:B------:R-:W-:-:S07]  /*dd30*/  MOV R46, R52 ;  /* 0x00000034002e7202 */ /* 0x000fce0000000f00 */
.L_x_266:
[----:B------:R-:W-:Y:S05]  /*dd40*/  BSYNC.RECONVERGENT B3 ;  /* 0x0000000000037941 */ /* 0x000fea0003800200 */
.L_x_264:
[----:B------:R-:W-:Y:S01]  /*dd50*/  HFMA2 R5, -RZ, RZ, 0, 0 ;  /* 0x00000000ff057431 */ /* 0x000fe200000001ff */
[----:B------:R-:W-:Y:S02]  /*dd60*/  MOV R4, R58 ;  /* 0x0000003a00047202 */ /* 0x000fe40000000f00 */
[----:B------:R-:W-:Y:S02]  /*dd70*/  MOV R24, R46 ;  /* 0x0000002e00187202 */ /* 0x000fe40000000f00 */
[----:B------:R-:W-:Y:S01]  /*dd80*/  MOV R25, R47 ;  /* 0x0000002f00197202 */ /* 0x000fe20000000f00 */
[----:B------:R-:W-:Y:S06]  /*dd90*/  RET.REL.NODEC R4 `(kernel_M2LEFit) ;  /* 0xffffff2004987950 */ /* 0x000fec0003c3ffff */
        .weak           $__internal_1_$__cuda_sm3x_div_rn_noftz_f32_slowpath
        .type           $__internal_1_$__cuda_sm3x_div_rn_noftz_f32_slowpath,@function
        .size           $__internal_1_$__cuda_sm3x_div_rn_noftz_f32_slowpath,(.L_x_282 - $__internal_1_$__cuda_sm3x_div_rn_noftz_f32_slowpath)
$__internal_1_$__cuda_sm3x_div_rn_noftz_f32_slowpath:
[----:B------:R-:W-:Y:S01]  /*dda0*/  SHF.R.U32.HI R68, RZ, 0x17, R5 ;  /* 0x00000017ff447819 */ /* 0x000fe20000011605 */
[----:B------:R-:W-:Y:S01]  /*ddb0*/  BSSY.RECONVERGENT B0, `(.L_x_269) ;  /* 0x0000062000007945 */ /* 0x000fe20003800200 */
[----:B------:R-:W-:Y:S02]  /*ddc0*/  SHF.R.U32.HI R71, RZ, 0x17, R4 ;  /* 0x00000017ff477819 */ /* 0x000fe40000011604 */
[----:B------:R-:W-:Y:S02]  /*ddd0*/  LOP3.LUT R68, R68, 0xff, RZ, 0xc0, !PT ;  /* 0x000000ff44447812 */ /* 0x000fe400078ec0ff */
[----:B------:R-:W-:Y:S02]  /*dde0*/  LOP3.LUT R71, R71, 0xff, RZ, 0xc0, !PT ;  /* 0x000000ff47477812 */ /* 0x000fe400078ec0ff */
[----:B------:R-:W-:Y:S02]  /*ddf0*/  IADD3 R69, PT, PT, R68, -0x1, RZ ;  /* 0xffffffff44457810 */ /* 0x000fe40007ffe0ff */
[----:B------:R-:W-:-:S02]  /*de00*/  IADD3 R70, PT, PT, R71, -0x1, RZ ;  /* 0xffffffff47467810 */ /* 0x000fc40007ffe0ff */
[----:B------:R-:W-:-:S04]  /*de10*/  ISETP.GT.U32.AND P0, PT, R69, 0xfd, PT ;  /* 0x000000fd4500780c */ /* 0x000fc80003f04070 */
[----:B------:R-:W-:-:S13]  /*de20*/  ISETP.GT.U32.OR P0, PT, R70, 0xfd, P0 ;  /* 0x000000fd4600780c */ /* 0x000fda0000704470 */
[----:B------:R-:W-:Y:S01]  /*de30*/  @!P0 MOV R67, RZ ;  /* 0x000000ff00438202 */ /* 0x000fe20000000f00 */
[----:B------:R-:W-:Y:S06]  /*de40*/  @!P0 BRA `(.L_x_270) ;  /* 0x00000000005c8947 */ /* 0x000fec0003800000 */
[----:B------:R-:W-:Y:S02]  /*de50*/  FSETP.GTU.FTZ.AND P0, PT, |R4|, +INF , PT ;  /* 0x7f8000000400780b */ /* 0x000fe40003f1c200 */
[----:B------:R-:W-:-:S04]  /*de60*/  FSETP.GTU.FTZ.AND P1, PT, |R5|, +INF , PT ;  /* 0x7f8000000500780b */ /* 0x000fc80003f3c200 */
[----:B------:R-:W-:-:S13]  /*de70*/  PLOP3.LUT P0, PT, P0, P1, PT, 0xf8, 0x8f ;  /* 0x00000000008f781c */ /* 0x000fda0000703f70 */
[----:B------:R-:W-:Y:S05]  /*de80*/  @P0 BRA `(.L_x_271) ;  /* 0x00000004004c0947 */ /* 0x000fea0003800000 */
[----:B------:R-:W-:-:S13]  /*de90*/  LOP3.LUT P0, RZ, R5, 0x7fffffff, R4, 0xc8, !PT ;  /* 0x7fffffff05ff7812 */ /* 0x000fda000780c804 */
[----:B------:R-:W-:Y:S05]  /*dea0*/  @!P0 BRA `(.L_x_272) ;  /* 0x00000004003c8947 */ /* 0x000fea0003800000 */
[C---:B------:R-:W-:Y:S02]  /*deb0*/  FSETP.NEU.FTZ.AND P0, PT, |R4|.reuse, +INF , PT ;  /* 0x7f8000000400780b */ /* 0x040fe40003f1d200 */
[----:B------:R-:W-:Y:S02]  /*dec0*/  FSETP.NEU.FTZ.AND P2, PT, |R5|, +INF , PT ;  /* 0x7f8000000500780b */ /* 0x000fe40003f5d200 */
[----:B------:R-:W-:-:S11]  /*ded0*/  FSETP.NEU.FTZ.AND P1, PT, |R4|, +INF , PT ;  /* 0x7f8000000400780b */ /* 0x000fd60003f3d200 */
[----:B------:R-:W-:Y:S05]  /*dee0*/  @!P2 BRA !P0, `(.L_x_272) ;  /* 0x00000004002ca947 */ /* 0x000fea0004000000 */
[----:B------:R-:W-:-:S04]  /*def0*/  LOP3.LUT P0, RZ, R4, 0x7fffffff, RZ, 0xc0, !PT ;  /* 0x7fffffff04ff7812 */ /* 0x000fc8000780c0ff */
[----:B------:R-:W-:-:S13]  /*df00*/  PLOP3.LUT P0, PT, P2, P0, PT, 0x2f, 0xf2 ;  /* 0x0000000000f2781c */ /* 0x000fda0001700577 */
[----:B------:R-:W-:Y:S05]  /*df10*/  @P0 BRA `(.L_x_273) ;  /* 0x0000000400180947 */ /* 0x000fea0003800000 */
[----:B------:R-:W-:-:S04]  /*df20*/  LOP3.LUT P0, RZ, R5, 0x7fffffff, RZ, 0xc0, !PT ;  /* 0x7fffffff05ff7812 */ /* 0x000fc8000780c0ff */
[----:B------:R-:W-:-:S13]  /*df30*/  PLOP3.LUT P1, PT, P1, P0, PT, 0x2f, 0xf2 ;  /* 0x0000000000f2781c */ /* 0x000fda0000f20577 */
[----:B------:R-:W-:Y:S05]  /*df40*/  @P1 BRA `(.L_x_274) ;  /* 0x0000000400001947 */ /* 0x000fea0003800000 */
[----:B------:R-:W-:Y:S02]  /*df50*/  ISETP.GE.AND P0, PT, R70, RZ, PT ;  /* 0x000000ff4600720c */ /* 0x000fe40003f06270 */
[----:B------:R-:W-:-:S11]  /*df60*/  ISETP.GE.AND P1, PT, R69, RZ, PT ;  /* 0x000000ff4500720c */ /* 0x000fd60003f26270 */
[----:B------:R-:W-:Y:S01]  /*df70*/  @P0 MOV R67, RZ ;  /* 0x000000ff00430202 */ /* 0x000fe20000000f00 */
[----:B------:R-:W-:Y:S01]  /*df80*/  @!P0 FFMA R4, R4, 1.84467440737095516160e+19, RZ ;  /* 0x5f80000004048823 */ /* 0x000fe200000000ff */
[----:B------:R-:W-:Y:S01]  /*df90*/  @!P0 MOV R67, 0xffffffc0 ;  /* 0xffffffc000438802 */ /* 0x000fe20000000f00 */
[----:B------:R-:W-:-:S03]  /*dfa0*/  @!P1 FFMA R5, R5, 1.84467440737095516160e+19, RZ ;  /* 0x5f80000005059823 */ /* 0x000fc600000000ff */
[----:B------:R-:W-:-:S07]  /*dfb0*/  @!P1 IADD3 R67, PT, PT, R67, 0x40, RZ ;  /* 0x0000004043439810 */ /* 0x000fce0007ffe0ff */
.L_x_270:
[----:B------:R-:W-:Y:S01]  /*dfc0*/  LEA R69, R68, 0xc0800000, 0x17 ;  /* 0xc080000044457811 */ /* 0x000fe200078eb8ff */
[----:B------:R-:W-:Y:S01]  /*dfd0*/  BSSY.RECONVERGENT B1, `(.L_x_275) ;  /* 0x0000036000017945 */ /* 0x000fe20003800200 */
[----:B------:R-:W-:Y:S02]  /*dfe0*/  IADD3 R71, PT, PT, R71, -0x7f, RZ ;  /* 0xffffff8147477810 */ /* 0x000fe40007ffe0ff */
[----:B------:R-:W-:Y:S02]  /*dff0*/  IADD3 R69, PT, PT, -R69, R5, RZ ;  /* 0x0000000545457210 */ /* 0x000fe40007ffe1ff */
[C---:B------:R-:W-:Y:S01]  /*e000*/  IADD3 R68, PT, PT, R71.reuse, 0x7f, -R68 ;  /* 0x0000007f47447810 */ /* 0x040fe20007ffe844 */
[----:B------:R-:W-:Y:S01]  /*e010*/  IMAD R4, R71, -0x800000, R4 ;  /* 0xff80000047047824 */ /* 0x000fe200078e0204 */
[----:B------:R-:W0:Y:S01]  /*e020*/  MUFU.RCP R5, R69 ;  /* 0x0000004500057308 */ /* 0x000e220000001000 */
[----:B------:R-:W-:Y:S01]  /*e030*/  FADD.FTZ R70, -R69, -RZ ;  /* 0x800000ff45467221 */ /* 0x000fe20000010100 */
[----:B------:R-:W-:-:S03]  /*e040*/  IADD3 R68, PT, PT, R68, R67, RZ ;  /* 0x0000004344447210 */ /* 0x000fc60007ffe0ff */
[----:B0-----:R-:W-:-:S04]  /*e050*/  FFMA R69, R5, R70, 1 ;  /* 0x3f80000005457423 */ /* 0x001fc80000000046 */
[----:B------:R-:W-:-:S04]  /*e060*/  FFMA R5, R5, R69, R5 ;  /* 0x0000004505057223 */ /* 0x000fc80000000005 */
[----:B------:R-:W-:-:S04]  /*e070*/  FFMA R69, R4, R5, RZ ;  /* 0x0000000504457223 */ /* 0x000fc800000000ff */
[----:B------:R-:W-:-:S04]  /*e080*/  FFMA R72, R70, R69, R4 ;  /* 0x0000004546487223 */ /* 0x000fc80000000004 */
[----:B------:R-:W-:-:S04]  /*e090*/  FFMA R69, R5, R72, R69 ;  /* 0x0000004805457223 */ /* 0x000fc80000000045 */
[----:B------:R-:W-:-:S04]  /*e0a0*/  FFMA R70, R70, R69, R4 ;  /* 0x0000004546467223 */ /* 0x000fc80000000004 */
[----:B------:R-:W-:-:S05]  /*e0b0*/  FFMA R4, R5, R70, R69 ;  /* 0x0000004605047223 */ /* 0x000fca0000000045 */
[----:B------:R-:W-:-:S04]  /*e0c0*/  SHF.R.U32.HI R71, RZ, 0x17, R4 ;  /* 0x00000017ff477819 */ /* 0x000fc80000011604 */
[----:B------:R-:W-:-:S04]  /*e0d0*/  LOP3.LUT R67, R71, 0xff, RZ, 0xc0, !PT ;  /* 0x000000ff47437812 */ /* 0x000fc800078ec0ff */
[----:B------:R-:W-:-:S04]  /*e0e0*/  IADD3 R67, PT, PT, R67, R68, RZ ;  /* 0x0000004443437210 */ /* 0x000fc80007ffe0ff */
[----:B------:R-:W-:-:S04]  /*e0f0*/  IADD3 R71, PT, PT, R67, -0x1, RZ ;  /* 0xffffffff43477810 */ /* 0x000fc80007ffe0ff */
[----:B------:R-:W-:-:S13]  /*e100*/  ISETP.GE.U32.AND P0, PT, R71, 0xfe, PT ;  /* 0x000000fe4700780c */ /* 0x000fda0003f06070 */
[----:B------:R-:W-:Y:S05]  /*e110*/  @!P0 BRA `(.L_x_276) ;  /* 0x0000000000808947 */ /* 0x000fea0003800000 */
[----:B------:R-:W-:-:S13]  /*e120*/  ISETP.GT.AND P0, PT, R67, 0xfe, PT ;  /* 0x000000fe4300780c */ /* 0x000fda0003f04270 */
[----:B------:R-:W-:Y:S05]  /*e130*/  @P0 BRA `(.L_x_277) ;  /* 0x00000000006c0947 */ /* 0x000fea0003800000 */
[----:B------:R-:W-:-:S13]  /*e140*/  ISETP.GE.AND P0, PT, R67, 0x1, PT ;  /* 0x000000014300780c */ /* 0x000fda0003f06270 */
[----:B------:R-:W-:Y:S05]  /*e150*/  @P0 BRA `(.L_x_278) ;  /* 0x0000000000740947 */ /* 0x000fea0003800000 */
[----:B------:R-:W-:Y:S02]  /*e160*/  ISETP.GE.AND P0, PT, R67, -0x18, PT ;  /* 0xffffffe84300780c */ /* 0x000fe40003f06270 */
[----:B------:R-:W-:-:S11]  /*e170*/  LOP3.LUT R4, R4, 0x80000000, RZ, 0xc0, !PT ;  /* 0x8000000004047812 */ /* 0x000fd600078ec0ff */
[----:B------:R-:W-:Y:S05]  /*e180*/  @!P0 BRA `(.L_x_278) ;  /* 0x0000000000688947 */ /* 0x000fea0003800000 */
[CCC-:B------:R-:W-:Y:S01]  /*e190*/  FFMA.RZ R71, R5.reuse, R70.reuse, R69.reuse ;  /* 0x0000004605477223 */ /* 0x1c0fe2000000c045 */
[CCC-:B------:R-:W-:Y:S01]  /*e1a0*/  FFMA.RP R68, R5.reuse, R70.reuse, R69.reuse ;  /* 0x0000004605447223 */ /* 0x1c0fe20000008045 */
[----:B------:R-:W-:Y:S01]  /*e1b0*/  FFMA.RM R5, R5, R70, R69 ;  /* 0x0000004605057223 */ /* 0x000fe20000004045 */
[----:B------:R-:W-:Y:S02]  /*e1c0*/  IADD3 R69, PT, PT, R67, 0x20, RZ ;  /* 0x0000002043457810 */ /* 0x000fe40007ffe0ff */
[----:B------:R-:W-:Y:S02]  /*e1d0*/  LOP3.LUT R71, R71, 0x7fffff, RZ, 0xc0, !PT ;  /* 0x007fffff47477812 */ /* 0x000fe400078ec0ff */
[----:B------:R-:W-:Y:S02]  /*e1e0*/  ISETP.NE.AND P2, PT, R67, RZ, PT ;  /* 0x000000ff4300720c */ /* 0x000fe40003f45270 */
[----:B------:R-:W-:Y:S02]  /*e1f0*/  LOP3.LUT R71, R71, 0x800000, RZ, 0xfc, !PT ;  /* 0x0080000047477812 */ /* 0x000fe400078efcff */
[----:B------:R-:W-:-:S02]  /*e200*/  ISETP.NE.AND P0, PT, R67, RZ, PT ;  /* 0x000000ff4300720c */ /* 0x000fc40003f05270 */
[----:B------:R-:W-:Y:S02]  /*e210*/  IADD3 R67, PT, PT, -R67, RZ, RZ ;  /* 0x000000ff43437210 */ /* 0x000fe40007ffe1ff */
[----:B------:R-:W-:Y:S02]  /*e220*/  SHF.L.U32 R69, R71, R69, RZ ;  /* 0x0000004547457219 */ /* 0x000fe400000006ff */
[----:B------:R-:W-:Y:S02]  /*e230*/  FSETP.NEU.FTZ.AND P1, PT, R68, R5, PT ;  /* 0x000000054400720b */ /* 0x000fe40003f3d000 */
[----:B------:R-:W-:Y:S02]  /*e240*/  SEL R67, R67, RZ, P2 ;  /* 0x000000ff43437207 */ /* 0x000fe40001000000 */
[----:B------:R-:W-:Y:S02]  /*e250*/  ISETP.NE.AND P0, PT, R69, RZ, P0 ;  /* 0x000000ff4500720c */ /* 0x000fe40000705270 */
[----:B------:R-:W-:-:S02]  /*e260*/  SHF.R.U32.HI R71, RZ, R67, R71 ;  /* 0x00000043ff477219 */ /* 0x000fc40000011647 */
[----:B------:R-:W-:Y:S02]  /*e270*/  PLOP3.LUT P0, PT, P1, P0, PT, 0xf8, 0x8f ;  /* 0x00000000008f781c */ /* 0x000fe40000f01f70 */
[----:B------:R-:W-:Y:S02]  /*e280*/  SHF.R.U32.HI R5, RZ, 0x1, R71 ;  /* 0x00000001ff057819 */ /* 0x000fe40000011647 */
[----:B------:R-:W-:-:S04]  /*e290*/  SEL R67, RZ, 0x1, !P0 ;  /* 0x00000001ff437807 */ /* 0x000fc80004000000 */
[----:B------:R-:W-:-:S04]  /*e2a0*/  LOP3.LUT R67, R67, 0x1, R5, 0xf8, !PT ;  /* 0x0000000143437812 */ /* 0x000fc800078ef805 */
[----:B------:R-:W-:-:S04]  /*e2b0*/  LOP3.LUT R67, R67, R71, RZ, 0xc0, !PT ;  /* 0x0000004743437212 */ /* 0x000fc800078ec0ff */
[----:B------:R-:W-:-:S04]  /*e2c0*/  IADD3 R67, PT, PT, R5, R67, RZ ;  /* 0x0000004305437210 */ /* 0x000fc80007ffe0ff */
[----:B------:R-:W-:Y:S01]  /*e2d0*/  LOP3.LUT R4, R67, R4, RZ, 0xfc, !PT ;  /* 0x0000000443047212 */ /* 0x000fe200078efcff */
[----:B------:R-:W-:Y:S06]  /*e2e0*/  BRA `(.L_x_278) ;  /* 0x0000000000107947 */ /* 0x000fec0003800000 */
.L_x_277:
[----:B------:R-:W-:-:S04]  /*e2f0*/  LOP3.LUT R4, R4, 0x80000000, RZ, 0xc0, !PT ;  /* 0x8000000004047812 */ /* 0x000fc800078ec0ff */
[----:B------:R-:W-:Y:S01]  /*e300*/  LOP3.LUT R4, R4, 0x7f800000, RZ, 0xfc, !PT ;  /* 0x7f80000004047812 */ /* 0x000fe200078efcff */
[----:B------:R-:W-:Y:S06]  /*e310*/  BRA `(.L_x_278) ;  /* 0x0000000000047947 */ /* 0x000fec0003800000 */
.L_x_276:
[----:B------:R-:W-:-:S07]  /*e320*/  LEA R4, R68, R4, 0x17 ;  /* 0x0000000444047211 */ /* 0x000fce00078eb8ff */
.L_x_278:
[----:B------:R-:W-:Y:S05]  /*e330*/  BSYNC.RECONVERGENT B1 ;  /* 0x0000000000017941 */ /* 0x000fea0003800200 */
.L_x_275:
[----:B------:R-:W-:Y:S05]  /*e340*/  BRA `(.L_x_279) ;  /* 0x0000000000207947 */ /* 0x000fea0003800000 */
.L_x_274:
[----:B------:R-:W-:-:S04]  /*e350*/  LOP3.LUT R4, R5, 0x80000000, R4, 0x48, !PT ;  /* 0x8000000005047812 */ /* 0x000fc800078e4804 */
[----:B------:R-:W-:Y:S01]  /*e360*/  LOP3.LUT R4, R4, 0x7f800000, RZ, 0xfc, !PT ;  /* 0x7f80000004047812 */ /* 0x000fe200078efcff */
[----:B------:R-:W-:Y:S06]  /*e370*/  BRA `(.L_x_279) ;  /* 0x0000000000147947 */ /* 0x000fec0003800000 */
.L_x_273:
[----:B------:R-:W-:Y:S01]  /*e380*/  LOP3.LUT R4, R5, 0x80000000, R4, 0x48, !PT ;  /* 0x8000000005047812 */ /* 0x000fe200078e4804 */
[----:B------:R-:W-:Y:S06]  /*e390*/  BRA `(.L_x_279) ;  /* 0x00000000000c7947 */ /* 0x000fec0003800000 */
.L_x_272:
[----:B------:R-:W0:Y:S01]  /*e3a0*/  MUFU.RSQ R4, -QNAN ;  /* 0xffc0000000047908 */ /* 0x000e220000001400 */
[----:B------:R-:W-:Y:S05]  /*e3b0*/  BRA `(.L_x_279) ;  /* 0x0000000000047947 */ /* 0x000fea0003800000 */
.L_x_271:
[----:B------:R-:W-:-:S07]  /*e3c0*/  FADD.FTZ R4, R4, R5 ;  /* 0x0000000504047221 */ /* 0x000fce0000010000 */
.L_x_279:
[----:B------:R-:W-:Y:S05]  /*e3d0*/  BSYNC.RECONVERGENT B0 ;  /* 0x0000000000007941 */ /* 0x000fea0003800200 */
.L_x_269:
[----:B------:R-:W-:Y:S01]  /*e3e0*/  HFMA2 R5, -RZ, RZ, 0, 0 ;  /* 0x00000000ff057431 */ /* 0x000fe200000001ff */
[----:B0-----:R-:W-:Y:S02]  /*e3f0*/  MOV R67, R4 ;  /* 0x0000000400437202 */ /* 0x001fe40000000f00 */
[----:B------:R-:W-:-:S04]  /*e400*/  MOV R4, R66 ;  /* 0x0000004200047202 */ /* 0x000fc80000000f00 */
[----:B------:R-:W-:Y:S05]  /*e410*/  RET.REL.NODEC R4 `(kernel_M2LEFit) ;  /* 0xffffff1804f87950 */ /* 0x000fea0003c3ffff */
.L_x_280:
[----:B------:R-:W-:-:S00]  /*e420*/  BRA `(.L_x_280) ;  /* 0xfffffffc00fc7947 */ /* 0x000fc0000383ffff */
[----:B------:R-:W-:-:S00]  /*e430*/  NOP ;  /* 0x0000000000007918 */ /* 0x000fc00000000000 */
        /* <DEDUP_REMOVED lines=12> */
.L_x_282:


//--------------------- .nv.shared.reserved.0     --------------------------
	.section	.nv.shared.reserved.0,"aw",@nobits
	.weak		__nv_reservedSMEM_offset_0_alias
	.size		__nv_reservedSMEM_offset_0_alias, 0, 64
	.other		__nv_reservedSMEM_offset_0_alias,@"STO_CUDA_RESERVED_SHARED STV_DEFAULT"
__nv_reservedSMEM_offset_0_alias:
	.zero		0
	.zero		64


//--------------------- .nv.constant0.kernel_M2LEFit --------------------------
	.section	.nv.constant0.kernel_M2LEFit,"a",@progbits
	.sectionflags	@""
	.align	4
.nv.constant0.kernel_M2LEFit:
	.zero		940


//--------------------- SYMBOLS --------------------------

	.type		.nv.reservedSmem.offset0,@object
	.size		.nv.reservedSmem.offset0,0x4
	.type		malloc,@function
